//
// Generated by NVIDIA NVVM Compiler
//
// Compiler Build ID: CL-36424714
// Cuda compilation tools, release 13.0, V13.0.88
// Based on NVVM 20.0.0
//

.version 9.0
.target sm_100
.address_size 64

	// .globl	_Z13getNumClassesPfPiS_S0_S0_i

.visible .entry _Z13getNumClassesPfPiS_S0_S0_i(
	.param .u64 .ptr .align 1 _Z13getNumClassesPfPiS_S0_S0_i_param_0,
	.param .u64 .ptr .align 1 _Z13getNumClassesPfPiS_S0_S0_i_param_1,
	.param .u64 .ptr .align 1 _Z13getNumClassesPfPiS_S0_S0_i_param_2,
	.param .u64 .ptr .align 1 _Z13getNumClassesPfPiS_S0_S0_i_param_3,
	.param .u64 .ptr .align 1 _Z13getNumClassesPfPiS_S0_S0_i_param_4,
	.param .u32 _Z13getNumClassesPfPiS_S0_S0_i_param_5
)
{
	.reg .pred 	%p<8>;
	.reg .b32 	%r<26>;
	.reg .b32 	%f<10>;
	.reg .b64 	%rd<13>;

	ld.param.u64 	%rd6, [_Z13getNumClassesPfPiS_S0_S0_i_param_0];
	ld.param.u64 	%rd7, [_Z13getNumClassesPfPiS_S0_S0_i_param_1];
	ld.param.u64 	%rd8, [_Z13getNumClassesPfPiS_S0_S0_i_param_2];
	ld.param.u64 	%rd9, [_Z13getNumClassesPfPiS_S0_S0_i_param_3];
	ld.param.u64 	%rd10, [_Z13getNumClassesPfPiS_S0_S0_i_param_4];
	ld.param.u32 	%r2, [_Z13getNumClassesPfPiS_S0_S0_i_param_5];
	cvta.to.global.u64 	%rd1, %rd9;
	cvta.to.global.u64 	%rd2, %rd10;
	cvta.to.global.u64 	%rd3, %rd7;
	cvta.to.global.u64 	%rd4, %rd8;
	mov.u32 	%r3, %ntid.x;
	mov.u32 	%r4, %ntid.y;
	mov.u32 	%r5, %ctaid.x;
	mov.u32 	%r6, %tid.y;
	mov.u32 	%r7, %tid.x;
	mad.lo.s32 	%r8, %r5, %r4, %r6;
	mad.lo.s32 	%r1, %r8, %r3, %r7;
	setp.ge.s32 	%p1, %r1, %r2;
	@%p1 bra 	$L__BB0_11;
	cvta.to.global.u64 	%rd11, %rd6;
	mov.b32 	%r9, 0;
	st.global.u32 	[%rd4], %r9;
	st.global.u32 	[%rd3], %r9;
	st.global.u32 	[%rd2], %r9;
	atom.global.or.b32 	%r10, [%rd1], 0;
	mul.wide.s32 	%rd12, %r1, 4;
	add.s64 	%rd5, %rd11, %rd12;
	ld.global.f32 	%f3, [%rd5];
	setp.neu.f32 	%p2, %f3, 0f00000000;
	@%p2 bra 	$L__BB0_3;
	ld.global.u32 	%r11, [%rd3];
	add.s32 	%r12, %r11, 1;
	st.global.u32 	[%rd3], %r12;
$L__BB0_3:
	atom.global.or.b32 	%r13, [%rd1], 0;
	ld.global.f32 	%f4, [%rd5];
	setp.eq.f32 	%p3, %f4, 0f00000000;
	@%p3 bra 	$L__BB0_5;
	ld.global.u32 	%r14, [%rd3];
	add.s32 	%r15, %r14, 1;
	st.global.u32 	[%rd3], %r15;
	ld.global.f32 	%f5, [%rd5];
	st.global.f32 	[%rd4], %f5;
$L__BB0_5:
	atom.global.or.b32 	%r16, [%rd1], 0;
	ld.global.u32 	%r17, [%rd2];
	setp.gt.s32 	%p4, %r17, 0;
	@%p4 bra 	$L__BB0_11;
$L__BB0_6:
	ld.global.f32 	%f9, [%rd5];
	ld.global.f32 	%f6, [%rd4];
	setp.neu.f32 	%p5, %f9, %f6;
	@%p5 bra 	$L__BB0_8;
	mov.b32 	%r18, 0;
	st.global.u32 	[%rd5], %r18;
	mov.f32 	%f9, 0f00000000;
$L__BB0_8:
	setp.eq.f32 	%p6, %f9, 0f00000000;
	@%p6 bra 	$L__BB0_10;
	ld.global.u32 	%r19, [%rd3];
	add.s32 	%r20, %r19, 1;
	st.global.u32 	[%rd3], %r20;
	ld.global.f32 	%f8, [%rd5];
	st.global.f32 	[%rd4], %f8;
	ld.global.u32 	%r21, [%rd2];
	add.s32 	%r22, %r21, -1;
	st.global.u32 	[%rd2], %r22;
$L__BB0_10:
	atom.global.or.b32 	%r23, [%rd1], 0;
	ld.global.u32 	%r24, [%rd2];
	add.s32 	%r25, %r24, 1;
	st.global.u32 	[%rd2], %r25;
	setp.lt.s32 	%p7, %r24, 0;
	@%p7 bra 	$L__BB0_6;
$L__BB0_11:
	ret;

}
	// .globl	_Z10getClassesPfPiS_S0_S_S0_i
.visible .entry _Z10getClassesPfPiS_S0_S_S0_i(
	.param .u64 .ptr .align 1 _Z10getClassesPfPiS_S0_S_S0_i_param_0,
	.param .u64 .ptr .align 1 _Z10getClassesPfPiS_S0_S_S0_i_param_1,
	.param .u64 .ptr .align 1 _Z10getClassesPfPiS_S0_S_S0_i_param_2,
	.param .u64 .ptr .align 1 _Z10getClassesPfPiS_S0_S_S0_i_param_3,
	.param .u64 .ptr .align 1 _Z10getClassesPfPiS_S0_S_S0_i_param_4,
	.param .u64 .ptr .align 1 _Z10getClassesPfPiS_S0_S_S0_i_param_5,
	.param .u32 _Z10getClassesPfPiS_S0_S_S0_i_param_6
)
{
	.reg .pred 	%p<7>;
	.reg .b32 	%r<24>;
	.reg .b32 	%f<5>;
	.reg .b64 	%rd<17>;

	ld.param.u64 	%rd7, [_Z10getClassesPfPiS_S0_S_S0_i_param_0];
	ld.param.u64 	%rd8, [_Z10getClassesPfPiS_S0_S_S0_i_param_1];
	ld.param.u64 	%rd9, [_Z10getClassesPfPiS_S0_S_S0_i_param_2];
	ld.param.u64 	%rd10, [_Z10getClassesPfPiS_S0_S_S0_i_param_3];
	ld.param.u64 	%rd11, [_Z10getClassesPfPiS_S0_S_S0_i_param_4];
	ld.param.u64 	%rd12, [_Z10getClassesPfPiS_S0_S_S0_i_param_5];
	ld.param.u32 	%r2, [_Z10getClassesPfPiS_S0_S_S0_i_param_6];
	cvta.to.global.u64 	%rd1, %rd8;
	cvta.to.global.u64 	%rd2, %rd11;
	cvta.to.global.u64 	%rd3, %rd10;
	cvta.to.global.u64 	%rd4, %rd12;
	cvta.to.global.u64 	%rd5, %rd9;
	mov.u32 	%r3, %ntid.x;
	mov.u32 	%r4, %ntid.y;
	mov.u32 	%r5, %ctaid.x;
	mov.u32 	%r6, %tid.y;
	mov.u32 	%r1, %tid.x;
	mad.lo.s32 	%r7, %r5, %r4, %r6;
	mad.lo.s32 	%r8, %r7, %r3, %r1;
	setp.ge.s32 	%p1, %r8, %r2;
	@%p1 bra 	$L__BB1_9;
	cvta.to.global.u64 	%rd13, %rd7;
	mov.b32 	%r9, 0;
	st.global.u32 	[%rd5], %r9;
	st.global.u32 	[%rd4], %r9;
	atom.global.or.b32 	%r10, [%rd3], 0;
	mul.wide.u32 	%rd14, %r1, 4;
	add.s64 	%rd6, %rd13, %rd14;
	ld.global.f32 	%f2, [%rd6];
	setp.neu.f32 	%p2, %f2, 0f00000000;
	@%p2 bra 	$L__BB1_3;
	mov.b32 	%r11, 0;
	st.global.u32 	[%rd2], %r11;
	ld.global.u32 	%r12, [%rd4];
	add.s32 	%r13, %r12, 1;
	st.global.u32 	[%rd4], %r13;
$L__BB1_3:
	atom.global.or.b32 	%r14, [%rd3], 0;
	ld.global.u32 	%r15, [%rd4];
	ld.global.u32 	%r16, [%rd1];
	setp.ge.s32 	%p3, %r15, %r16;
	@%p3 bra 	$L__BB1_9;
$L__BB1_4:
	ld.global.f32 	%f1, [%rd6];
	setp.eq.f32 	%p4, %f1, 0f00000000;
	@%p4 bra 	$L__BB1_6;
	st.global.f32 	[%rd5], %f1;
	ld.global.u32 	%r17, [%rd4];
	mul.wide.s32 	%rd15, %r17, 4;
	add.s64 	%rd16, %rd2, %rd15;
	st.global.f32 	[%rd16], %f1;
$L__BB1_6:
	atom.global.or.b32 	%r18, [%rd3], 0;
	ld.global.f32 	%f3, [%rd6];
	ld.global.f32 	%f4, [%rd5];
	setp.neu.f32 	%p5, %f3, %f4;
	@%p5 bra 	$L__BB1_8;
	mov.b32 	%r19, 0;
	st.global.u32 	[%rd6], %r19;
$L__BB1_8:
	atom.global.or.b32 	%r20, [%rd3], 0;
	ld.global.u32 	%r21, [%rd4];
	add.s32 	%r22, %r21, 1;
	st.global.u32 	[%rd4], %r22;
	ld.global.u32 	%r23, [%rd1];
	setp.lt.s32 	%p6, %r22, %r23;
	@%p6 bra 	$L__BB1_4;
$L__BB1_9:
	ret;

}
	// .globl	_Z18getSamplesPerClassPfPiS0_S_S_i
.visible .entry _Z18getSamplesPerClassPfPiS0_S_S_i(
	.param .u64 .ptr .align 1 _Z18getSamplesPerClassPfPiS0_S_S_i_param_0,
	.param .u64 .ptr .align 1 _Z18getSamplesPerClassPfPiS0_S_S_i_param_1,
	.param .u64 .ptr .align 1 _Z18getSamplesPerClassPfPiS0_S_S_i_param_2,
	.param .u64 .ptr .align 1 _Z18getSamplesPerClassPfPiS0_S_S_i_param_3,
	.param .u64 .ptr .align 1 _Z18getSamplesPerClassPfPiS0_S_S_i_param_4,
	.param .u32 _Z18getSamplesPerClassPfPiS0_S_S_i_param_5
)
{
	.reg .pred 	%p<5>;
	.reg .b32 	%r<19>;
	.reg .b32 	%f<4>;
	.reg .b64 	%rd<15>;

	ld.param.u64 	%rd5, [_Z18getSamplesPerClassPfPiS0_S_S_i_param_0];
	ld.param.u64 	%rd8, [_Z18getSamplesPerClassPfPiS0_S_S_i_param_1];
	ld.param.u64 	%rd6, [_Z18getSamplesPerClassPfPiS0_S_S_i_param_3];
	ld.param.u64 	%rd7, [_Z18getSamplesPerClassPfPiS0_S_S_i_param_4];
	ld.param.u32 	%r8, [_Z18getSamplesPerClassPfPiS0_S_S_i_param_5];
	cvta.to.global.u64 	%rd1, %rd8;
	mov.u32 	%r9, %ntid.x;
	mov.u32 	%r10, %ntid.y;
	mov.u32 	%r11, %ctaid.x;
	mov.u32 	%r12, %tid.y;
	mov.u32 	%r1, %tid.x;
	mad.lo.s32 	%r13, %r11, %r10, %r12;
	mad.lo.s32 	%r14, %r13, %r9, %r1;
	setp.ge.s32 	%p1, %r14, %r8;
	@%p1 bra 	$L__BB2_6;
	ld.global.u32 	%r18, [%rd1];
	setp.lt.s32 	%p2, %r18, 1;
	@%p2 bra 	$L__BB2_6;
	cvta.to.global.u64 	%rd9, %rd5;
	mul.wide.u32 	%rd10, %r1, 4;
	add.s64 	%rd2, %rd9, %rd10;
	cvta.to.global.u64 	%rd3, %rd6;
	cvta.to.global.u64 	%rd4, %rd7;
	mov.b32 	%r17, 0;
$L__BB2_3:
	ld.global.f32 	%f1, [%rd2];
	mul.wide.u32 	%rd11, %r17, 4;
	add.s64 	%rd12, %rd3, %rd11;
	ld.global.f32 	%f2, [%rd12];
	setp.neu.f32 	%p3, %f1, %f2;
	@%p3 bra 	$L__BB2_5;
	add.s64 	%rd14, %rd4, %rd11;
	atom.global.add.f32 	%f3, [%rd14], 0f3F800000;
	ld.global.u32 	%r18, [%rd1];
$L__BB2_5:
	add.s32 	%r17, %r17, 1;
	setp.lt.s32 	%p4, %r17, %r18;
	@%p4 bra 	$L__BB2_3;
$L__BB2_6:
	ret;

}
	// .globl	_Z9getTpFpFnPfS_iiiS_S_S_S_
.visible .entry _Z9getTpFpFnPfS_iiiS_S_S_S_(
	.param .u64 .ptr .align 1 _Z9getTpFpFnPfS_iiiS_S_S_S__param_0,
	.param .u64 .ptr .align 1 _Z9getTpFpFnPfS_iiiS_S_S_S__param_1,
	.param .u32 _Z9getTpFpFnPfS_iiiS_S_S_S__param_2,
	.param .u32 _Z9getTpFpFnPfS_iiiS_S_S_S__param_3,
	.param .u32 _Z9getTpFpFnPfS_iiiS_S_S_S__param_4,
	.param .u64 .ptr .align 1 _Z9getTpFpFnPfS_iiiS_S_S_S__param_5,
	.param .u64 .ptr .align 1 _Z9getTpFpFnPfS_iiiS_S_S_S__param_6,
	.param .u64 .ptr .align 1 _Z9getTpFpFnPfS_iiiS_S_S_S__param_7,
	.param .u64 .ptr .align 1 _Z9getTpFpFnPfS_iiiS_S_S_S__param_8
)
{
	.reg .pred 	%p<39>;
	.reg .b32 	%r<46>;
	.reg .b32 	%f<107>;
	.reg .b64 	%rd<51>;

	ld.param.u64 	%rd18, [_Z9getTpFpFnPfS_iiiS_S_S_S__param_0];
	ld.param.u64 	%rd19, [_Z9getTpFpFnPfS_iiiS_S_S_S__param_1];
	ld.param.u32 	%r19, [_Z9getTpFpFnPfS_iiiS_S_S_S__param_2];
	ld.param.u32 	%r20, [_Z9getTpFpFnPfS_iiiS_S_S_S__param_3];
	ld.param.u32 	%r21, [_Z9getTpFpFnPfS_iiiS_S_S_S__param_4];
	ld.param.u64 	%rd20, [_Z9getTpFpFnPfS_iiiS_S_S_S__param_5];
	ld.param.u64 	%rd21, [_Z9getTpFpFnPfS_iiiS_S_S_S__param_6];
	ld.param.u64 	%rd22, [_Z9getTpFpFnPfS_iiiS_S_S_S__param_7];
	ld.param.u64 	%rd23, [_Z9getTpFpFnPfS_iiiS_S_S_S__param_8];
	cvta.to.global.u64 	%rd1, %rd20;
	cvta.to.global.u64 	%rd2, %rd22;
	cvta.to.global.u64 	%rd3, %rd23;
	cvta.to.global.u64 	%rd4, %rd21;
	mov.u32 	%r22, %ntid.x;
	mov.u32 	%r23, %ntid.y;
	mov.u32 	%r24, %ctaid.y;
	mov.u32 	%r25, %nctaid.x;
	mov.u32 	%r26, %ctaid.x;
	mov.u32 	%r27, %tid.y;
	mov.u32 	%r28, %tid.x;
	mad.lo.s32 	%r29, %r25, %r24, %r26;
	mad.lo.s32 	%r30, %r29, %r23, %r27;
	mad.lo.s32 	%r1, %r30, %r22, %r28;
	mul.lo.s32 	%r31, %r20, %r19;
	setp.ge.s32 	%p1, %r1, %r31;
	@%p1 bra 	$L__BB3_57;
	setp.lt.s32 	%p2, %r1, %r19;
	mov.b32 	%r40, 0;
	@%p2 bra 	$L__BB3_3;
	sub.s32 	%r33, %r1, %r19;
	div.s32 	%r34, %r33, %r19;
	add.s32 	%r40, %r34, 1;
$L__BB3_3:
	mul.lo.s32 	%r35, %r21, %r20;
	setp.ge.s32 	%p3, %r1, %r35;
	@%p3 bra 	$L__BB3_5;
	mul.wide.s32 	%rd24, %r1, 4;
	add.s64 	%rd25, %rd4, %rd24;
	mov.b32 	%r36, 0;
	st.global.u32 	[%rd25], %r36;
	add.s64 	%rd26, %rd3, %rd24;
	st.global.u32 	[%rd26], %r36;
	add.s64 	%rd27, %rd2, %rd24;
	st.global.u32 	[%rd27], %r36;
$L__BB3_5:
	setp.lt.s32 	%p4, %r21, 1;
	@%p4 bra 	$L__BB3_57;
	cvta.to.global.u64 	%rd28, %rd19;
	mul.wide.s32 	%rd29, %r1, 4;
	add.s64 	%rd5, %rd28, %rd29;
	mul.lo.s32 	%r38, %r40, %r19;
	sub.s32 	%r39, %r1, %r38;
	cvta.to.global.u64 	%rd30, %rd18;
	mul.wide.s32 	%rd31, %r39, 4;
	add.s64 	%rd6, %rd30, %rd31;
	mul.lo.s32 	%r4, %r40, %r21;
	and.b32  	%r5, %r21, 3;
	setp.lt.u32 	%p5, %r21, 4;
	mov.b32 	%r43, 0;
	@%p5 bra 	$L__BB3_45;
	and.b32  	%r43, %r21, 2147483644;
	neg.s32 	%r42, %r43;
	add.s64 	%rd49, %rd1, 8;
	mul.wide.s32 	%rd48, %r4, 4;
	mov.u32 	%r41, %r4;
$L__BB3_8:
	mul.wide.s32 	%rd11, %r41, 4;
	ld.global.f32 	%f87, [%rd5];
	ld.global.f32 	%f86, [%rd49+-8];
	setp.neu.f32 	%p6, %f87, %f86;
	@%p6 bra 	$L__BB3_11;
	ld.global.f32 	%f54, [%rd6];
	setp.neu.f32 	%p7, %f54, %f86;
	@%p7 bra 	$L__BB3_11;
	add.s64 	%rd32, %rd4, %rd11;
	atom.global.add.f32 	%f55, [%rd32], 0f3F800000;
	ld.global.f32 	%f87, [%rd5];
	ld.global.f32 	%f86, [%rd49+-8];
$L__BB3_11:
	setp.neu.f32 	%p8, %f87, %f86;
	@%p8 bra 	$L__BB3_14;
	ld.global.f32 	%f56, [%rd6];
	setp.eq.f32 	%p9, %f56, %f86;
	@%p9 bra 	$L__BB3_14;
	add.s64 	%rd33, %rd2, %rd11;
	atom.global.add.f32 	%f57, [%rd33], 0f3F800000;
	ld.global.f32 	%f87, [%rd5];
	ld.global.f32 	%f86, [%rd49+-8];
$L__BB3_14:
	setp.eq.f32 	%p10, %f87, %f86;
	@%p10 bra 	$L__BB3_17;
	ld.global.f32 	%f58, [%rd6];
	setp.neu.f32 	%p11, %f58, %f86;
	@%p11 bra 	$L__BB3_17;
	add.s64 	%rd34, %rd3, %rd11;
	atom.global.add.f32 	%f59, [%rd34], 0f3F800000;
	ld.global.f32 	%f87, [%rd5];
$L__BB3_17:
	ld.global.f32 	%f91, [%rd49+-4];
	setp.neu.f32 	%p12, %f87, %f91;
	@%p12 bra 	$L__BB3_20;
	ld.global.f32 	%f60, [%rd6];
	setp.neu.f32 	%p13, %f60, %f91;
	@%p13 bra 	$L__BB3_20;
	add.s64 	%rd35, %rd4, %rd48;
	atom.global.add.f32 	%f61, [%rd35+4], 0f3F800000;
	ld.global.f32 	%f87, [%rd5];
	ld.global.f32 	%f91, [%rd49+-4];
$L__BB3_20:
	setp.neu.f32 	%p14, %f87, %f91;
	@%p14 bra 	$L__BB3_23;
	ld.global.f32 	%f62, [%rd6];
	setp.eq.f32 	%p15, %f62, %f91;
	@%p15 bra 	$L__BB3_23;
	add.s64 	%rd36, %rd2, %rd48;
	atom.global.add.f32 	%f63, [%rd36+4], 0f3F800000;
	ld.global.f32 	%f87, [%rd5];
	ld.global.f32 	%f91, [%rd49+-4];
$L__BB3_23:
	setp.eq.f32 	%p16, %f87, %f91;
	@%p16 bra 	$L__BB3_26;
	ld.global.f32 	%f64, [%rd6];
	setp.neu.f32 	%p17, %f64, %f91;
	@%p17 bra 	$L__BB3_26;
	add.s64 	%rd37, %rd3, %rd48;
	atom.global.add.f32 	%f65, [%rd37+4], 0f3F800000;
	ld.global.f32 	%f87, [%rd5];
$L__BB3_26:
	ld.global.f32 	%f96, [%rd49];
	setp.neu.f32 	%p18, %f87, %f96;
	@%p18 bra 	$L__BB3_29;
	ld.global.f32 	%f66, [%rd6];
	setp.neu.f32 	%p19, %f66, %f96;
	@%p19 bra 	$L__BB3_29;
	add.s64 	%rd38, %rd4, %rd48;
	atom.global.add.f32 	%f67, [%rd38+8], 0f3F800000;
	ld.global.f32 	%f87, [%rd5];
	ld.global.f32 	%f96, [%rd49];
$L__BB3_29:
	setp.neu.f32 	%p20, %f87, %f96;
	@%p20 bra 	$L__BB3_32;
	ld.global.f32 	%f68, [%rd6];
	setp.eq.f32 	%p21, %f68, %f96;
	@%p21 bra 	$L__BB3_32;
	add.s64 	%rd39, %rd2, %rd48;
	atom.global.add.f32 	%f69, [%rd39+8], 0f3F800000;
	ld.global.f32 	%f87, [%rd5];
	ld.global.f32 	%f96, [%rd49];
$L__BB3_32:
	setp.eq.f32 	%p22, %f87, %f96;
	@%p22 bra 	$L__BB3_35;
	ld.global.f32 	%f70, [%rd6];
	setp.neu.f32 	%p23, %f70, %f96;
	@%p23 bra 	$L__BB3_35;
	add.s64 	%rd40, %rd3, %rd48;
	atom.global.add.f32 	%f71, [%rd40+8], 0f3F800000;
	ld.global.f32 	%f87, [%rd5];
$L__BB3_35:
	ld.global.f32 	%f101, [%rd49+4];
	setp.neu.f32 	%p24, %f87, %f101;
	@%p24 bra 	$L__BB3_38;
	ld.global.f32 	%f72, [%rd6];
	setp.neu.f32 	%p25, %f72, %f101;
	@%p25 bra 	$L__BB3_38;
	add.s64 	%rd41, %rd4, %rd48;
	atom.global.add.f32 	%f73, [%rd41+12], 0f3F800000;
	ld.global.f32 	%f87, [%rd5];
	ld.global.f32 	%f101, [%rd49+4];
$L__BB3_38:
	setp.neu.f32 	%p26, %f87, %f101;
	@%p26 bra 	$L__BB3_41;
	ld.global.f32 	%f74, [%rd6];
	setp.eq.f32 	%p27, %f74, %f101;
	@%p27 bra 	$L__BB3_41;
	add.s64 	%rd42, %rd2, %rd48;
	atom.global.add.f32 	%f75, [%rd42+12], 0f3F800000;
	ld.global.f32 	%f87, [%rd5];
	ld.global.f32 	%f101, [%rd49+4];
$L__BB3_41:
	setp.eq.f32 	%p28, %f87, %f101;
	@%p28 bra 	$L__BB3_44;
	ld.global.f32 	%f76, [%rd6];
	setp.neu.f32 	%p29, %f76, %f101;
	@%p29 bra 	$L__BB3_44;
	add.s64 	%rd43, %rd3, %rd48;
	atom.global.add.f32 	%f77, [%rd43+12], 0f3F800000;
$L__BB3_44:
	add.s32 	%r42, %r42, 4;
	add.s32 	%r41, %r41, 4;
	add.s64 	%rd49, %rd49, 16;
	add.s64 	%rd48, %rd48, 16;
	setp.ne.s32 	%p30, %r42, 0;
	@%p30 bra 	$L__BB3_8;
$L__BB3_45:
	setp.eq.s32 	%p31, %r5, 0;
	@%p31 bra 	$L__BB3_57;
	add.s32 	%r45, %r43, %r4;
	mul.wide.u32 	%rd44, %r43, 4;
	add.s64 	%rd50, %rd1, %rd44;
	neg.s32 	%r44, %r5;
$L__BB3_47:
	.pragma "nounroll";
	mul.wide.s32 	%rd16, %r45, 4;
	ld.global.f32 	%f106, [%rd5];
	ld.global.f32 	%f105, [%rd50];
	setp.neu.f32 	%p32, %f106, %f105;
	@%p32 bra 	$L__BB3_50;
	ld.global.f32 	%f78, [%rd6];
	setp.neu.f32 	%p33, %f78, %f105;
	@%p33 bra 	$L__BB3_50;
	add.s64 	%rd45, %rd4, %rd16;
	atom.global.add.f32 	%f79, [%rd45], 0f3F800000;
	ld.global.f32 	%f106, [%rd5];
	ld.global.f32 	%f105, [%rd50];
$L__BB3_50:
	setp.neu.f32 	%p34, %f106, %f105;
	@%p34 bra 	$L__BB3_53;
	ld.global.f32 	%f80, [%rd6];
	setp.eq.f32 	%p35, %f80, %f105;
	@%p35 bra 	$L__BB3_53;
	add.s64 	%rd46, %rd2, %rd16;
	atom.global.add.f32 	%f81, [%rd46], 0f3F800000;
	ld.global.f32 	%f106, [%rd5];
	ld.global.f32 	%f105, [%rd50];
$L__BB3_53:
	setp.eq.f32 	%p36, %f106, %f105;
	@%p36 bra 	$L__BB3_56;
	ld.global.f32 	%f82, [%rd6];
	setp.neu.f32 	%p37, %f82, %f105;
	@%p37 bra 	$L__BB3_56;
	add.s64 	%rd47, %rd3, %rd16;
	atom.global.add.f32 	%f83, [%rd47], 0f3F800000;
$L__BB3_56:
	add.s32 	%r45, %r45, 1;
	add.s64 	%rd50, %rd50, 4;
	add.s32 	%r44, %r44, 1;
	setp.ne.s32 	%p38, %r44, 0;
	@%p38 bra 	$L__BB3_47;
$L__BB3_57:
	ret;

}
	// .globl	_Z2f1PfS_S_S_PiS_S_S_ii
.visible .entry _Z2f1PfS_S_S_PiS_S_S_ii(
	.param .u64 .ptr .align 1 _Z2f1PfS_S_S_PiS_S_S_ii_param_0,
	.param .u64 .ptr .align 1 _Z2f1PfS_S_S_PiS_S_S_ii_param_1,
	.param .u64 .ptr .align 1 _Z2f1PfS_S_S_PiS_S_S_ii_param_2,
	.param .u64 .ptr .align 1 _Z2f1PfS_S_S_PiS_S_S_ii_param_3,
	.param .u64 .ptr .align 1 _Z2f1PfS_S_S_PiS_S_S_ii_param_4,
	.param .u64 .ptr .align 1 _Z2f1PfS_S_S_PiS_S_S_ii_param_5,
	.param .u64 .ptr .align 1 _Z2f1PfS_S_S_PiS_S_S_ii_param_6,
	.param .u64 .ptr .align 1 _Z2f1PfS_S_S_PiS_S_S_ii_param_7,
	.param .u32 _Z2f1PfS_S_S_PiS_S_S_ii_param_8,
	.param .u32 _Z2f1PfS_S_S_PiS_S_S_ii_param_9
)
{
	.reg .pred 	%p<3>;
	.reg .b32 	%r<24>;
	.reg .b32 	%f<16>;
	.reg .b64 	%rd<25>;
	.reg .b64 	%fd<11>;

	ld.param.u64 	%rd3, [_Z2f1PfS_S_S_PiS_S_S_ii_param_1];
	ld.param.u64 	%rd4, [_Z2f1PfS_S_S_PiS_S_S_ii_param_2];
	ld.param.u64 	%rd8, [_Z2f1PfS_S_S_PiS_S_S_ii_param_4];
	ld.param.u64 	%rd5, [_Z2f1PfS_S_S_PiS_S_S_ii_param_5];
	ld.param.u64 	%rd6, [_Z2f1PfS_S_S_PiS_S_S_ii_param_6];
	ld.param.u64 	%rd7, [_Z2f1PfS_S_S_PiS_S_S_ii_param_7];
	ld.param.u32 	%r5, [_Z2f1PfS_S_S_PiS_S_S_ii_param_8];
	ld.param.u32 	%r6, [_Z2f1PfS_S_S_PiS_S_S_ii_param_9];
	cvta.to.global.u64 	%rd1, %rd8;
	mov.u32 	%r7, %ntid.x;
	mov.u32 	%r8, %ntid.y;
	mov.u32 	%r9, %ctaid.y;
	mov.u32 	%r10, %nctaid.x;
	mov.u32 	%r11, %ctaid.x;
	mov.u32 	%r12, %tid.y;
	mov.u32 	%r13, %tid.x;
	mad.lo.s32 	%r14, %r10, %r9, %r11;
	mad.lo.s32 	%r15, %r14, %r8, %r12;
	mad.lo.s32 	%r1, %r15, %r7, %r13;
	ld.global.u32 	%r2, [%rd1];
	mul.lo.s32 	%r16, %r2, %r6;
	setp.ge.s32 	%p1, %r1, %r16;
	@%p1 bra 	$L__BB4_4;
	setp.lt.s32 	%p2, %r1, %r2;
	mov.b32 	%r23, 0;
	@%p2 bra 	$L__BB4_3;
	sub.s32 	%r18, %r1, %r5;
	div.s32 	%r19, %r18, %r5;
	add.s32 	%r23, %r19, 1;
$L__BB4_3:
	ld.param.u64 	%rd24, [_Z2f1PfS_S_S_PiS_S_S_ii_param_0];
	cvta.to.global.u64 	%rd9, %rd6;
	mul.wide.s32 	%rd10, %r23, 4;
	add.s64 	%rd11, %rd9, %rd10;
	cvta.to.global.u64 	%rd12, %rd24;
	mul.wide.s32 	%rd13, %r1, 4;
	add.s64 	%rd14, %rd12, %rd13;
	ld.global.f32 	%f1, [%rd14];
	cvt.f64.f32 	%fd1, %f1;
	cvta.to.global.u64 	%rd15, %rd3;
	add.s64 	%rd16, %rd15, %rd13;
	ld.global.f32 	%f2, [%rd16];
	cvta.to.global.u64 	%rd17, %rd4;
	add.s64 	%rd18, %rd17, %rd13;
	ld.global.f32 	%f3, [%rd18];
	add.f32 	%f4, %f2, %f3;
	cvt.f64.f32 	%fd2, %f4;
	fma.rn.f64 	%fd3, %fd2, 0d3FE0000000000000, %fd1;
	div.rn.f64 	%fd4, %fd1, %fd3;
	cvt.rn.f32.f64 	%f5, %fd4;
	atom.global.add.f32 	%f6, [%rd11], %f5;
	cvta.to.global.u64 	%rd19, %rd7;
	add.s64 	%rd20, %rd19, %rd10;
	ld.global.u32 	%r20, [%rd1];
	mul.lo.s32 	%r21, %r20, %r23;
	sub.s32 	%r22, %r1, %r21;
	cvta.to.global.u64 	%rd21, %rd5;
	mul.wide.s32 	%rd22, %r22, 4;
	add.s64 	%rd23, %rd21, %rd22;
	ld.global.f32 	%f7, [%rd23];
	cvt.rn.f32.s32 	%f8, %r5;
	div.rn.f32 	%f9, %f7, %f8;
	cvt.f64.f32 	%fd5, %f9;
	ld.global.f32 	%f10, [%rd14];
	cvt.f64.f32 	%fd6, %f10;
	ld.global.f32 	%f11, [%rd16];
	ld.global.f32 	%f12, [%rd18];
	add.f32 	%f13, %f11, %f12;
	cvt.f64.f32 	%fd7, %f13;
	fma.rn.f64 	%fd8, %fd7, 0d3FE0000000000000, %fd6;
	div.rn.f64 	%fd9, %fd6, %fd8;
	mul.f64 	%fd10, %fd9, %fd5;
	cvt.rn.f32.f64 	%f14, %fd10;
	atom.global.add.f32 	%f15, [%rd20], %f14;
$L__BB4_4:
	ret;

}
	// .globl	_Z8getMacroPfPii
.visible .entry _Z8getMacroPfPii(
	.param .u64 .ptr .align 1 _Z8getMacroPfPii_param_0,
	.param .u64 .ptr .align 1 _Z8getMacroPfPii_param_1,
	.param .u32 _Z8getMacroPfPii_param_2
)
{
	.reg .pred 	%p<2>;
	.reg .b32 	%r<10>;
	.reg .b32 	%f<4>;
	.reg .b64 	%rd<7>;

	ld.param.u64 	%rd1, [_Z8getMacroPfPii_param_0];
	ld.param.u64 	%rd2, [_Z8getMacroPfPii_param_1];
	ld.param.u32 	%r2, [_Z8getMacroPfPii_param_2];
	mov.u32 	%r3, %ntid.x;
	mov.u32 	%r4, %ntid.y;
	mov.u32 	%r5, %ctaid.x;
	mov.u32 	%r6, %tid.y;
	mov.u32 	%r7, %tid.x;
	mad.lo.s32 	%r8, %r5, %r4, %r6;
	mad.lo.s32 	%r1, %r8, %r3, %r7;
	setp.ge.s32 	%p1, %r1, %r2;
	@%p1 bra 	$L__BB5_2;
	cvta.to.global.u64 	%rd3, %rd1;
	cvta.to.global.u64 	%rd4, %rd2;
	mul.wide.s32 	%rd5, %r1, 4;
	add.s64 	%rd6, %rd3, %rd5;
	ld.global.f32 	%f1, [%rd6];
	ld.global.u32 	%r9, [%rd4];
	cvt.rn.f32.s32 	%f2, %r9;
	div.rn.f32 	%f3, %f1, %f2;
	st.global.f32 	[%rd6], %f3;
$L__BB5_2:
	ret;

}


// ===== COMPILED SASS (sm_100) =====

	.target	sm_100

	.elftype	@"ET_EXEC"


//--------------------- .note.nv.tkinfo           --------------------------
	.section	.note.nv.tkinfo,"",@"SHT_NOTE"
	.sectionflags	@"SHF_NOTE_NV_TKINFO"
	.tkinfo
        /*0018*/ 	.word	0x00000002
        /*0030*/ 	.string	""
        /*0030*/ 	.string	"ptxas"
        /*0030*/ 	.string	"Cuda compilation tools, release 13.0, V13.0.88"
        /*0030*/ 	.string	"Build cuda_13.0.r13.0/compiler.36424714_0"
        /*0030*/ 	.string	"-arch sm_100 -m 64 "



//--------------------- .note.nv.cuinfo           --------------------------
	.section	.note.nv.cuinfo,"",@"SHT_NOTE"
	.sectionflags	@"SHF_NOTE_NV_CUINFO"
        /*0018*/ 	.short	0x0002
        /*001a*/ 	.short	0x0064
        /*001c*/ 	.short	0x0082
	.zero		2


//--------------------- .nv.info                  --------------------------
	.section	.nv.info,"",@"SHT_CUDA_INFO"
	.align	4


	//----- nvinfo : EIATTR_REGCOUNT
	.align		4
        /*0000*/ 	.byte	0x04, 0x2f
        /*0002*/ 	.short	(.L_1 - .L_0)
	.align		4
.L_0:
        /*0004*/ 	.word	index@(_Z13getNumClassesPfPiS_S0_S0_i)
        /*0008*/ 	.word	0x00000016


	//----- nvinfo : EIATTR_FRAME_SIZE
	.align		4
.L_1:
        /*000c*/ 	.byte	0x04, 0x11
        /*000e*/ 	.short	(.L_3 - .L_2)
	.align		4
.L_2:
        /*0010*/ 	.word	index@(_Z13getNumClassesPfPiS_S0_S0_i)
        /*0014*/ 	.word	0x00000000


	//----- nvinfo : EIATTR_REGCOUNT
	.align		4
.L_3:
        /*0018*/ 	.byte	0x04, 0x2f
        /*001a*/ 	.short	(.L_5 - .L_4)
	.align		4
.L_4:
        /*001c*/ 	.word	index@(_Z10getClassesPfPiS_S0_S_S0_i)
        /*0020*/ 	.word	0x00000016


	//----- nvinfo : EIATTR_FRAME_SIZE
	.align		4
.L_5:
        /*0024*/ 	.byte	0x04, 0x11
        /*0026*/ 	.short	(.L_7 - .L_6)
	.align		4
.L_6:
        /*0028*/ 	.word	index@(_Z10getClassesPfPiS_S0_S_S0_i)
        /*002c*/ 	.word	0x00000000


	//----- nvinfo : EIATTR_REGCOUNT
	.align		4
.L_7:
        /*0030*/ 	.byte	0x04, 0x2f
        /*0032*/ 	.short	(.L_9 - .L_8)
	.align		4
.L_8:
        /*0034*/ 	.word	index@(_Z18getSamplesPerClassPfPiS0_S_S_i)
        /*0038*/ 	.word	0x00000012


	//----- nvinfo : EIATTR_FRAME_SIZE
	.align		4
.L_9:
        /*003c*/ 	.byte	0x04, 0x11
        /*003e*/ 	.short	(.L_11 - .L_10)
	.align		4
.L_10:
        /*0040*/ 	.word	index@(_Z18getSamplesPerClassPfPiS0_S_S_i)
        /*0044*/ 	.word	0x00000000


	//----- nvinfo : EIATTR_REGCOUNT
	.align		4
.L_11:
        /*0048*/ 	.byte	0x04, 0x2f
        /*004a*/ 	.short	(.L_13 - .L_12)
	.align		4
.L_12:
        /*004c*/ 	.word	index@(_Z9getTpFpFnPfS_iiiS_S_S_S_)
        /*0050*/ 	.word	0x0000001c


	//----- nvinfo : EIATTR_FRAME_SIZE
	.align		4
.L_13:
        /*0054*/ 	.byte	0x04, 0x11
        /*0056*/ 	.short	(.L_15 - .L_14)
	.align		4
.L_14:
        /*0058*/ 	.word	index@(_Z9getTpFpFnPfS_iiiS_S_S_S_)
        /*005c*/ 	.word	0x00000000


	//----- nvinfo : EIATTR_REGCOUNT
	.align		4
.L_15:
        /*0060*/ 	.byte	0x04, 0x2f
        /*0062*/ 	.short	(.L_17 - .L_16)
	.align		4
.L_16:
        /*0064*/ 	.word	index@(_Z2f1PfS_S_S_PiS_S_S_ii)
        /*0068*/ 	.word	0x00000020


	//----- nvinfo : EIATTR_FRAME_SIZE
	.align		4
.L_17:
        /*006c*/ 	.byte	0x04, 0x11
        /*006e*/ 	.short	(.L_19 - .L_18)
	.align		4
.L_18:
        /*0070*/ 	.word	index@($__internal_2_$__cuda_sm3x_div_rn_noftz_f32_slowpath)
        /*0074*/ 	.word	0x00000000


	//----- nvinfo : EIATTR_FRAME_SIZE
	.align		4
.L_19:
        /*0078*/ 	.byte	0x04, 0x11
        /*007a*/ 	.short	(.L_21 - .L_20)
	.align		4
.L_20:
        /*007c*/ 	.word	index@($__internal_1_$__cuda_sm20_div_rn_f64_full)
        /*0080*/ 	.word	0x00000000


	//----- nvinfo : EIATTR_FRAME_SIZE
	.align		4
.L_21:
        /*0084*/ 	.byte	0x04, 0x11
        /*0086*/ 	.short	(.L_23 - .L_22)
	.align		4
.L_22:
        /*0088*/ 	.word	index@(_Z2f1PfS_S_S_PiS_S_S_ii)
        /*008c*/ 	.word	0x00000000


	//----- nvinfo : EIATTR_REGCOUNT
	.align		4
.L_23:
        /*0090*/ 	.byte	0x04, 0x2f
        /*0092*/ 	.short	(.L_25 - .L_24)
	.align		4
.L_24:
        /*0094*/ 	.word	index@(_Z8getMacroPfPii)
        /*0098*/ 	.word	0x00000010


	//----- nvinfo : EIATTR_FRAME_SIZE
	.align		4
.L_25:
        /*009c*/ 	.byte	0x04, 0x11
        /*009e*/ 	.short	(.L_27 - .L_26)
	.align		4
.L_26:
        /*00a0*/ 	.word	index@($__internal_0_$__cuda_sm3x_div_rn_noftz_f32_slowpath)
        /*00a4*/ 	.word	0x00000000


	//----- nvinfo : EIATTR_FRAME_SIZE
	.align		4
.L_27:
        /*00a8*/ 	.byte	0x04, 0x11
        /*00aa*/ 	.short	(.L_29 - .L_28)
	.align		4
.L_28:
        /*00ac*/ 	.word	index@(_Z8getMacroPfPii)
        /*00b0*/ 	.word	0x00000000


	//----- nvinfo : EIATTR_MIN_STACK_SIZE
	.align		4
.L_29:
        /*00b4*/ 	.byte	0x04, 0x12
        /*00b6*/ 	.short	(.L_31 - .L_30)
	.align		4
.L_30:
        /*00b8*/ 	.word	index@(_Z8getMacroPfPii)
        /*00bc*/ 	.word	0x00000000


	//----- nvinfo : EIATTR_MIN_STACK_SIZE
	.align		4
.L_31:
        /*00c0*/ 	.byte	0x04, 0x12
        /*00c2*/ 	.short	(.L_33 - .L_32)
	.align		4
.L_32:
        /*00c4*/ 	.word	index@(_Z2f1PfS_S_S_PiS_S_S_ii)
        /*00c8*/ 	.word	0x00000000


	//----- nvinfo : EIATTR_MIN_STACK_SIZE
	.align		4
.L_33:
        /*00cc*/ 	.byte	0x04, 0x12
        /*00ce*/ 	.short	(.L_35 - .L_34)
	.align		4
.L_34:
        /*00d0*/ 	.word	index@(_Z9getTpFpFnPfS_iiiS_S_S_S_)
        /*00d4*/ 	.word	0x00000000


	//----- nvinfo : EIATTR_MIN_STACK_SIZE
	.align		4
.L_35:
        /*00d8*/ 	.byte	0x04, 0x12
        /*00da*/ 	.short	(.L_37 - .L_36)
	.align		4
.L_36:
        /*00dc*/ 	.word	index@(_Z18getSamplesPerClassPfPiS0_S_S_i)
        /*00e0*/ 	.word	0x00000000


	//----- nvinfo : EIATTR_MIN_STACK_SIZE
	.align		4
.L_37:
        /*00e4*/ 	.byte	0x04, 0x12
        /*00e6*/ 	.short	(.L_39 - .L_38)
	.align		4
.L_38:
        /*00e8*/ 	.word	index@(_Z10getClassesPfPiS_S0_S_S0_i)
        /*00ec*/ 	.word	0x00000000


	//----- nvinfo : EIATTR_MIN_STACK_SIZE
	.align		4
.L_39:
        /*00f0*/ 	.byte	0x04, 0x12
        /*00f2*/ 	.short	(.L_41 - .L_40)
	.align		4
.L_40:
        /*00f4*/ 	.word	index@(_Z13getNumClassesPfPiS_S0_S0_i)
        /*00f8*/ 	.word	0x00000000
.L_41:


//--------------------- .nv.compat                --------------------------
	.section	.nv.compat,"",@"SHT_CUDA_COMPAT_INFO"
	.align	4
        /*0000*/ 	.byte	0x02, 0x09, 0x00, 0x00, 0x02, 0x02, 0x01, 0x00, 0x02, 0x05, 0x05, 0x00, 0x03, 0x07, 0x01, 0x01
        /*0010*/ 	.byte	0x02, 0x03, 0x00, 0x00, 0x02, 0x06, 0x01, 0x00, 0x04, 0x0b, 0x08, 0x00, 0x01, 0x00, 0x00, 0x00
        /*0020*/ 	.byte	0x00, 0x00, 0x00, 0x00


//--------------------- .nv.info._Z8getMacroPfPii --------------------------
	.section	.nv.info._Z8getMacroPfPii,"",@"SHT_CUDA_INFO"
	.sectionflags	@""
	.align	4


	//----- nvinfo : EIATTR_CUDA_API_VERSION
	.align		4
        /*0000*/ 	.byte	0x04, 0x37
        /*0002*/ 	.short	(.L_43 - .L_42)
.L_42:
        /*0004*/ 	.word	0x00000082


	//----- nvinfo : EIATTR_KPARAM_INFO
	.align		4
.L_43:
        /*0008*/ 	.byte	0x04, 0x17
        /*000a*/ 	.short	(.L_45 - .L_44)
.L_44:
        /*000c*/ 	.word	0x00000000
        /*0010*/ 	.short	0x0002
        /*0012*/ 	.short	0x0010
        /*0014*/ 	.byte	0x00, 0xf0, 0x11, 0x00


	//----- nvinfo : EIATTR_KPARAM_INFO
	.align		4
.L_45:
        /*0018*/ 	.byte	0x04, 0x17
        /*001a*/ 	.short	(.L_47 - .L_46)
.L_46:
        /*001c*/ 	.word	0x00000000
        /*0020*/ 	.short	0x0001
        /*0022*/ 	.short	0x0008
        /*0024*/ 	.byte	0x00, 0xf5, 0x21, 0x00


	//----- nvinfo : EIATTR_KPARAM_INFO
	.align		4
.L_47:
        /*0028*/ 	.byte	0x04, 0x17
        /*002a*/ 	.short	(.L_49 - .L_48)
.L_48:
        /*002c*/ 	.word	0x00000000
        /*0030*/ 	.short	0x0000
        /*0032*/ 	.short	0x0000
        /*0034*/ 	.byte	0x00, 0xf5, 0x21, 0x00


	//----- nvinfo : EIATTR_SPARSE_MMA_MASK
	.align		4
.L_49:
        /*0038*/ 	.byte	0x03, 0x50
        /*003a*/ 	.short	0x0000


	//----- nvinfo : EIATTR_MAXREG_COUNT
	.align		4
        /*003c*/ 	.byte	0x03, 0x1b
        /*003e*/ 	.short	0x00ff


	//----- nvinfo : EIATTR_MERCURY_ISA_VERSION
	.align		4
        /*0040*/ 	.byte	0x03, 0x5f
        /*0042*/ 	.short	0x0101


	//----- nvinfo : EIATTR_VRC_CTA_INIT_COUNT
	.align		4
        /*0044*/ 	.byte	0x02, 0x4a
	.zero		1
	.zero		1


	//----- nvinfo : EIATTR_EXIT_INSTR_OFFSETS
	.align		4
        /*0048*/ 	.byte	0x04, 0x1c
        /*004a*/ 	.short	(.L_51 - .L_50)


	//   ....[0]....
.L_50:
        /*004c*/ 	.word	0x000000a0


	//   ....[1]....
        /*0050*/ 	.word	0x00000200


	//----- nvinfo : EIATTR_CRS_STACK_SIZE
	.align		4
.L_51:
        /*0054*/ 	.byte	0x04, 0x1e
        /*0056*/ 	.short	(.L_53 - .L_52)
.L_52:
        /*0058*/ 	.word	0x00000000


	//----- nvinfo : EIATTR_CBANK_PARAM_SIZE
	.align		4
.L_53:
        /*005c*/ 	.byte	0x03, 0x19
        /*005e*/ 	.short	0x0014


	//----- nvinfo : EIATTR_PARAM_CBANK
	.align		4
        /*0060*/ 	.byte	0x04, 0x0a
        /*0062*/ 	.short	(.L_55 - .L_54)
	.align		4
.L_54:
        /*0064*/ 	.word	index@(.nv.constant0._Z8getMacroPfPii)
        /*0068*/ 	.short	0x0380
        /*006a*/ 	.short	0x0014


	//----- nvinfo : EIATTR_SW_WAR
	.align		4
.L_55:
        /*006c*/ 	.byte	0x04, 0x36
        /*006e*/ 	.short	(.L_57 - .L_56)
.L_56:
        /*0070*/ 	.word	0x00000008
.L_57:


//--------------------- .nv.info._Z2f1PfS_S_S_PiS_S_S_ii --------------------------
	.section	.nv.info._Z2f1PfS_S_S_PiS_S_S_ii,"",@"SHT_CUDA_INFO"
	.sectionflags	@""
	.align	4


	//----- nvinfo : EIATTR_CUDA_API_VERSION
	.align		4
        /*0000*/ 	.byte	0x04, 0x37
        /*0002*/ 	.short	(.L_59 - .L_58)
.L_58:
        /*0004*/ 	.word	0x00000082


	//----- nvinfo : EIATTR_KPARAM_INFO
	.align		4
.L_59:
        /*0008*/ 	.byte	0x04, 0x17
        /*000a*/ 	.short	(.L_61 - .L_60)
.L_60:
        /*000c*/ 	.word	0x00000000
        /*0010*/ 	.short	0x0009
        /*0012*/ 	.short	0x0044
        /*0014*/ 	.byte	0x00, 0xf0, 0x11, 0x00


	//----- nvinfo : EIATTR_KPARAM_INFO
	.align		4
.L_61:
        /*0018*/ 	.byte	0x04, 0x17
        /*001a*/ 	.short	(.L_63 - .L_62)
.L_62:
        /*001c*/ 	.word	0x00000000
        /*0020*/ 	.short	0x0008
        /*0022*/ 	.short	0x0040
        /*0024*/ 	.byte	0x00, 0xf0, 0x11, 0x00


	//----- nvinfo : EIATTR_KPARAM_INFO
	.align		4
.L_63:
        /*0028*/ 	.byte	0x04, 0x17
        /*002a*/ 	.short	(.L_65 - .L_64)
.L_64:
        /*002c*/ 	.word	0x00000000
        /*0030*/ 	.short	0x0007
        /*0032*/ 	.short	0x0038
        /*0034*/ 	.byte	0x00, 0xf5, 0x21, 0x00


	//----- nvinfo : EIATTR_KPARAM_INFO
	.align		4
.L_65:
        /*0038*/ 	.byte	0x04, 0x17
        /*003a*/ 	.short	(.L_67 - .L_66)
.L_66:
        /*003c*/ 	.word	0x00000000
        /*0040*/ 	.short	0x0006
        /*0042*/ 	.short	0x0030
        /*0044*/ 	.byte	0x00, 0xf5, 0x21, 0x00


	//----- nvinfo : EIATTR_KPARAM_INFO
	.align		4
.L_67:
        /*0048*/ 	.byte	0x04, 0x17
        /*004a*/ 	.short	(.L_69 - .L_68)
.L_68:
        /*004c*/ 	.word	0x00000000
        /*0050*/ 	.short	0x0005
        /*0052*/ 	.short	0x0028
        /*0054*/ 	.byte	0x00, 0xf5, 0x21, 0x00


	//----- nvinfo : EIATTR_KPARAM_INFO
	.align		4
.L_69:
        /*0058*/ 	.byte	0x04, 0x17
        /*005a*/ 	.short	(.L_71 - .L_70)
.L_70:
        /*005c*/ 	.word	0x00000000
        /*0060*/ 	.short	0x0004
        /*0062*/ 	.short	0x0020
        /*0064*/ 	.byte	0x00, 0xf5, 0x21, 0x00


	//----- nvinfo : EIATTR_KPARAM_INFO
	.align		4
.L_71:
        /*0068*/ 	.byte	0x04, 0x17
        /*006a*/ 	.short	(.L_73 - .L_72)
.L_72:
        /*006c*/ 	.word	0x00000000
        /*0070*/ 	.short	0x0003
        /*0072*/ 	.short	0x0018
        /*0074*/ 	.byte	0x00, 0xf5, 0x21, 0x00


	//----- nvinfo : EIATTR_KPARAM_INFO
	.align		4
.L_73:
        /*0078*/ 	.byte	0x04, 0x17
        /*007a*/ 	.short	(.L_75 - .L_74)
.L_74:
        /*007c*/ 	.word	0x00000000
        /*0080*/ 	.short	0x0002
        /*0082*/ 	.short	0x0010
        /*0084*/ 	.byte	0x00, 0xf5, 0x21, 0x00


	//----- nvinfo : EIATTR_KPARAM_INFO
	.align		4
.L_75:
        /*0088*/ 	.byte	0x04, 0x17
        /*008a*/ 	.short	(.L_77 - .L_76)
.L_76:
        /*008c*/ 	.word	0x00000000
        /*0090*/ 	.short	0x0001
        /*0092*/ 	.short	0x0008
        /*0094*/ 	.byte	0x00, 0xf5, 0x21, 0x00


	//----- nvinfo : EIATTR_KPARAM_INFO
	.align		4
.L_77:
        /*0098*/ 	.byte	0x04, 0x17
        /*009a*/ 	.short	(.L_79 - .L_78)
.L_78:
        /*009c*/ 	.word	0x00000000
        /*00a0*/ 	.short	0x0000
        /*00a2*/ 	.short	0x0000
        /*00a4*/ 	.byte	0x00, 0xf5, 0x21, 0x00


	//----- nvinfo : EIATTR_SPARSE_MMA_MASK
	.align		4
.L_79:
        /*00a8*/ 	.byte	0x03, 0x50
        /*00aa*/ 	.short	0x0000


	//----- nvinfo : EIATTR_MAXREG_COUNT
	.align		4
        /*00ac*/ 	.byte	0x03, 0x1b
        /*00ae*/ 	.short	0x00ff


	//----- nvinfo : EIATTR_MERCURY_ISA_VERSION
	.align		4
        /*00b0*/ 	.byte	0x03, 0x5f
        /*00b2*/ 	.short	0x0101


	//----- nvinfo : EIATTR_VRC_CTA_INIT_COUNT
	.align		4
        /*00b4*/ 	.byte	0x02, 0x4a
	.zero		1
	.zero		1


	//----- nvinfo : EIATTR_EXIT_INSTR_OFFSETS
	.align		4
        /*00b8*/ 	.byte	0x04, 0x1c
        /*00ba*/ 	.short	(.L_81 - .L_80)


	//   ....[0]....
.L_80:
        /*00bc*/ 	.word	0x00000110


	//   ....[1]....
        /*00c0*/ 	.word	0x00000920


	//----- nvinfo : EIATTR_CRS_STACK_SIZE
	.align		4
.L_81:
        /*00c4*/ 	.byte	0x04, 0x1e
        /*00c6*/ 	.short	(.L_83 - .L_82)
.L_82:
        /*00c8*/ 	.word	0x00000000


	//----- nvinfo : EIATTR_CBANK_PARAM_SIZE
	.align		4
.L_83:
        /*00cc*/ 	.byte	0x03, 0x19
        /*00ce*/ 	.short	0x0048


	//----- nvinfo : EIATTR_PARAM_CBANK
	.align		4
        /*00d0*/ 	.byte	0x04, 0x0a
        /*00d2*/ 	.short	(.L_85 - .L_84)
	.align		4
.L_84:
        /*00d4*/ 	.word	index@(.nv.constant0._Z2f1PfS_S_S_PiS_S_S_ii)
        /*00d8*/ 	.short	0x0380
        /*00da*/ 	.short	0x0048


	//----- nvinfo : EIATTR_SW_WAR
	.align		4
.L_85:
        /*00dc*/ 	.byte	0x04, 0x36
        /*00de*/ 	.short	(.L_87 - .L_86)
.L_86:
        /*00e0*/ 	.word	0x00000008
.L_87:


//--------------------- .nv.info._Z9getTpFpFnPfS_iiiS_S_S_S_ --------------------------
	.section	.nv.info._Z9getTpFpFnPfS_iiiS_S_S_S_,"",@"SHT_CUDA_INFO"
	.sectionflags	@""
	.align	4


	//----- nvinfo : EIATTR_CUDA_API_VERSION
	.align		4
        /*0000*/ 	.byte	0x04, 0x37
        /*0002*/ 	.short	(.L_89 - .L_88)
.L_88:
        /*0004*/ 	.word	0x00000082


	//----- nvinfo : EIATTR_KPARAM_INFO
	.align		4
.L_89:
        /*0008*/ 	.byte	0x04, 0x17
        /*000a*/ 	.short	(.L_91 - .L_90)
.L_90:
        /*000c*/ 	.word	0x00000000
        /*0010*/ 	.short	0x0008
        /*0012*/ 	.short	0x0038
        /*0014*/ 	.byte	0x00, 0xf5, 0x21, 0x00


	//----- nvinfo : EIATTR_KPARAM_INFO
	.align		4
.L_91:
        /*0018*/ 	.byte	0x04, 0x17
        /*001a*/ 	.short	(.L_93 - .L_92)
.L_92:
        /*001c*/ 	.word	0x00000000
        /*0020*/ 	.short	0x0007
        /*0022*/ 	.short	0x0030
        /*0024*/ 	.byte	0x00, 0xf5, 0x21, 0x00


	//----- nvinfo : EIATTR_KPARAM_INFO
	.align		4
.L_93:
        /*0028*/ 	.byte	0x04, 0x17
        /*002a*/ 	.short	(.L_95 - .L_94)
.L_94:
        /*002c*/ 	.word	0x00000000
        /*0030*/ 	.short	0x0006
        /*0032*/ 	.short	0x0028
        /*0034*/ 	.byte	0x00, 0xf5, 0x21, 0x00


	//----- nvinfo : EIATTR_KPARAM_INFO
	.align		4
.L_95:
        /*0038*/ 	.byte	0x04, 0x17
        /*003a*/ 	.short	(.L_97 - .L_96)
.L_96:
        /*003c*/ 	.word	0x00000000
        /*0040*/ 	.short	0x0005
        /*0042*/ 	.short	0x0020
        /*0044*/ 	.byte	0x00, 0xf5, 0x21, 0x00


	//----- nvinfo : EIATTR_KPARAM_INFO
	.align		4
.L_97:
        /*0048*/ 	.byte	0x04, 0x17
        /*004a*/ 	.short	(.L_99 - .L_98)
.L_98:
        /*004c*/ 	.word	0x00000000
        /*0050*/ 	.short	0x0004
        /*0052*/ 	.short	0x0018
        /*0054*/ 	.byte	0x00, 0xf0, 0x11, 0x00


	//----- nvinfo : EIATTR_KPARAM_INFO
	.align		4
.L_99:
        /*0058*/ 	.byte	0x04, 0x17
        /*005a*/ 	.short	(.L_101 - .L_100)
.L_100:
        /*005c*/ 	.word	0x00000000
        /*0060*/ 	.short	0x0003
        /*0062*/ 	.short	0x0014
        /*0064*/ 	.byte	0x00, 0xf0, 0x11, 0x00


	//----- nvinfo : EIATTR_KPARAM_INFO
	.align		4
.L_101:
        /*0068*/ 	.byte	0x04, 0x17
        /*006a*/ 	.short	(.L_103 - .L_102)
.L_102:
        /*006c*/ 	.word	0x00000000
        /*0070*/ 	.short	0x0002
        /*0072*/ 	.short	0x0010
        /*0074*/ 	.byte	0x00, 0xf0, 0x11, 0x00


	//----- nvinfo : EIATTR_KPARAM_INFO
	.align		4
.L_103:
        /*0078*/ 	.byte	0x04, 0x17
        /*007a*/ 	.short	(.L_105 - .L_104)
.L_104:
        /*007c*/ 	.word	0x00000000
        /*0080*/ 	.short	0x0001
        /*0082*/ 	.short	0x0008
        /*0084*/ 	.byte	0x00, 0xf5, 0x21, 0x00


	//----- nvinfo : EIATTR_KPARAM_INFO
	.align		4
.L_105:
        /*0088*/ 	.byte	0x04, 0x17
        /*008a*/ 	.short	(.L_107 - .L_106)
.L_106:
        /*008c*/ 	.word	0x00000000
        /*0090*/ 	.short	0x0000
        /*0092*/ 	.short	0x0000
        /*0094*/ 	.byte	0x00, 0xf5, 0x21, 0x00


	//----- nvinfo : EIATTR_SPARSE_MMA_MASK
	.align		4
.L_107:
        /*0098*/ 	.byte	0x03, 0x50
        /*009a*/ 	.short	0x0000


	//----- nvinfo : EIATTR_MAXREG_COUNT
	.align		4
        /*009c*/ 	.byte	0x03, 0x1b
        /*009e*/ 	.short	0x00ff


	//----- nvinfo : EIATTR_MERCURY_ISA_VERSION
	.align		4
        /*00a0*/ 	.byte	0x03, 0x5f
        /*00a2*/ 	.short	0x0101


	//----- nvinfo : EIATTR_VRC_CTA_INIT_COUNT
	.align		4
        /*00a4*/ 	.byte	0x02, 0x4a
	.zero		1
	.zero		1


	//----- nvinfo : EIATTR_EXIT_INSTR_OFFSETS
	.align		4
        /*00a8*/ 	.byte	0x04, 0x1c
        /*00aa*/ 	.short	(.L_109 - .L_108)


	//   ....[0]....
.L_108:
        /*00ac*/ 	.word	0x000000e0


	//   ....[1]....
        /*00b0*/ 	.word	0x000003b0


	//   ....[2]....
        /*00b4*/ 	.word	0x00000f80


	//   ....[3]....
        /*00b8*/ 	.word	0x000012a0


	//----- nvinfo : EIATTR_CRS_STACK_SIZE
	.align		4
.L_109:
        /*00bc*/ 	.byte	0x04, 0x1e
        /*00be*/ 	.short	(.L_111 - .L_110)
.L_110:
        /*00c0*/ 	.word	0x00000000


	//----- nvinfo : EIATTR_CBANK_PARAM_SIZE
	.align		4
.L_111:
        /*00c4*/ 	.byte	0x03, 0x19
        /*00c6*/ 	.short	0x0040


	//----- nvinfo : EIATTR_PARAM_CBANK
	.align		4
        /*00c8*/ 	.byte	0x04, 0x0a
        /*00ca*/ 	.short	(.L_113 - .L_112)
	.align		4
.L_112:
        /*00cc*/ 	.word	index@(.nv.constant0._Z9getTpFpFnPfS_iiiS_S_S_S_)
        /*00d0*/ 	.short	0x0380
        /*00d2*/ 	.short	0x0040


	//----- nvinfo : EIATTR_SW_WAR
	.align		4
.L_113:
        /*00d4*/ 	.byte	0x04, 0x36
        /*00d6*/ 	.short	(.L_115 - .L_114)
.L_114:
        /*00d8*/ 	.word	0x00000008
.L_115:


//--------------------- .nv.info._Z18getSamplesPerClassPfPiS0_S_S_i --------------------------
	.section	.nv.info._Z18getSamplesPerClassPfPiS0_S_S_i,"",@"SHT_CUDA_INFO"
	.sectionflags	@""
	.align	4


	//----- nvinfo : EIATTR_CUDA_API_VERSION
	.align		4
        /*0000*/ 	.byte	0x04, 0x37
        /*0002*/ 	.short	(.L_117 - .L_116)
.L_116:
        /*0004*/ 	.word	0x00000082


	//----- nvinfo : EIATTR_KPARAM_INFO
	.align		4
.L_117:
        /*0008*/ 	.byte	0x04, 0x17
        /*000a*/ 	.short	(.L_119 - .L_118)
.L_118:
        /*000c*/ 	.word	0x00000000
        /*0010*/ 	.short	0x0005
        /*0012*/ 	.short	0x0028
        /*0014*/ 	.byte	0x00, 0xf0, 0x11, 0x00


	//----- nvinfo : EIATTR_KPARAM_INFO
	.align		4
.L_119:
        /*0018*/ 	.byte	0x04, 0x17
        /*001a*/ 	.short	(.L_121 - .L_120)
.L_120:
        /*001c*/ 	.word	0x00000000
        /*0020*/ 	.short	0x0004
        /*0022*/ 	.short	0x0020
        /*0024*/ 	.byte	0x00, 0xf5, 0x21, 0x00


	//----- nvinfo : EIATTR_KPARAM_INFO
	.align		4
.L_121:
        /*0028*/ 	.byte	0x04, 0x17
        /*002a*/ 	.short	(.L_123 - .L_122)
.L_122:
        /*002c*/ 	.word	0x00000000
        /*0030*/ 	.short	0x0003
        /*0032*/ 	.short	0x0018
        /*0034*/ 	.byte	0x00, 0xf5, 0x21, 0x00


	//----- nvinfo : EIATTR_KPARAM_INFO
	.align		4
.L_123:
        /*0038*/ 	.byte	0x04, 0x17
        /*003a*/ 	.short	(.L_125 - .L_124)
.L_124:
        /*003c*/ 	.word	0x00000000
        /*0040*/ 	.short	0x0002
        /*0042*/ 	.short	0x0010
        /*0044*/ 	.byte	0x00, 0xf5, 0x21, 0x00


	//----- nvinfo : EIATTR_KPARAM_INFO
	.align		4
.L_125:
        /*0048*/ 	.byte	0x04, 0x17
        /*004a*/ 	.short	(.L_127 - .L_126)
.L_126:
        /*004c*/ 	.word	0x00000000
        /*0050*/ 	.short	0x0001
        /*0052*/ 	.short	0x0008
        /*0054*/ 	.byte	0x00, 0xf5, 0x21, 0x00


	//----- nvinfo : EIATTR_KPARAM_INFO
	.align		4
.L_127:
        /*0058*/ 	.byte	0x04, 0x17
        /*005a*/ 	.short	(.L_129 - .L_128)
.L_128:
        /*005c*/ 	.word	0x00000000
        /*0060*/ 	.short	0x0000
        /*0062*/ 	.short	0x0000
        /*0064*/ 	.byte	0x00, 0xf5, 0x21, 0x00


	//----- nvinfo : EIATTR_SPARSE_MMA_MASK
	.align		4
.L_129:
        /*0068*/ 	.byte	0x03, 0x50
        /*006a*/ 	.short	0x0000


	//----- nvinfo : EIATTR_MAXREG_COUNT
	.align		4
        /*006c*/ 	.byte	0x03, 0x1b
        /*006e*/ 	.short	0x00ff


	//----- nvinfo : EIATTR_MERCURY_ISA_VERSION
	.align		4
        /*0070*/ 	.byte	0x03, 0x5f
        /*0072*/ 	.short	0x0101


	//----- nvinfo : EIATTR_VRC_CTA_INIT_COUNT
	.align		4
        /*0074*/ 	.byte	0x02, 0x4a
	.zero		1
	.zero		1


	//----- nvinfo : EIATTR_EXIT_INSTR_OFFSETS
	.align		4
        /*0078*/ 	.byte	0x04, 0x1c
        /*007a*/ 	.short	(.L_131 - .L_130)


	//   ....[0]....
.L_130:
        /*007c*/ 	.word	0x000000a0


	//   ....[1]....
        /*0080*/ 	.word	0x000000f0


	//   ....[2]....
        /*0084*/ 	.word	0x00000240


	//----- nvinfo : EIATTR_CRS_STACK_SIZE
	.align		4
.L_131:
        /*0088*/ 	.byte	0x04, 0x1e
        /*008a*/ 	.short	(.L_133 - .L_132)
.L_132:
        /*008c*/ 	.word	0x00000000


	//----- nvinfo : EIATTR_CBANK_PARAM_SIZE
	.align		4
.L_133:
        /*0090*/ 	.byte	0x03, 0x19
        /*0092*/ 	.short	0x002c


	//----- nvinfo : EIATTR_PARAM_CBANK
	.align		4
        /*0094*/ 	.byte	0x04, 0x0a
        /*0096*/ 	.short	(.L_135 - .L_134)
	.align		4
.L_134:
        /*0098*/ 	.word	index@(.nv.constant0._Z18getSamplesPerClassPfPiS0_S_S_i)
        /*009c*/ 	.short	0x0380
        /*009e*/ 	.short	0x002c


	//----- nvinfo : EIATTR_SW_WAR
	.align		4
.L_135:
        /*00a0*/ 	.byte	0x04, 0x36
        /*00a2*/ 	.short	(.L_137 - .L_136)
.L_136:
        /*00a4*/ 	.word	0x00000008
.L_137:


//--------------------- .nv.info._Z10getClassesPfPiS_S0_S_S0_i --------------------------
	.section	.nv.info._Z10getClassesPfPiS_S0_S_S0_i,"",@"SHT_CUDA_INFO"
	.sectionflags	@""
	.align	4


	//----- nvinfo : EIATTR_CUDA_API_VERSION
	.align		4
        /*0000*/ 	.byte	0x04, 0x37
        /*0002*/ 	.short	(.L_139 - .L_138)
.L_138:
        /*0004*/ 	.word	0x00000082


	//----- nvinfo : EIATTR_KPARAM_INFO
	.align		4
.L_139:
        /*0008*/ 	.byte	0x04, 0x17
        /*000a*/ 	.short	(.L_141 - .L_140)
.L_140:
        /*000c*/ 	.word	0x00000000
        /*0010*/ 	.short	0x0006
        /*0012*/ 	.short	0x0030
        /*0014*/ 	.byte	0x00, 0xf0, 0x11, 0x00


	//----- nvinfo : EIATTR_KPARAM_INFO
	.align		4
.L_141:
        /*0018*/ 	.byte	0x04, 0x17
        /*001a*/ 	.short	(.L_143 - .L_142)
.L_142:
        /*001c*/ 	.word	0x00000000
        /*0020*/ 	.short	0x0005
        /*0022*/ 	.short	0x0028
        /*0024*/ 	.byte	0x00, 0xf5, 0x21, 0x00


	//----- nvinfo : EIATTR_KPARAM_INFO
	.align		4
.L_143:
        /*0028*/ 	.byte	0x04, 0x17
        /*002a*/ 	.short	(.L_145 - .L_144)
.L_144:
        /*002c*/ 	.word	0x00000000
        /*0030*/ 	.short	0x0004
        /*0032*/ 	.short	0x0020
        /*0034*/ 	.byte	0x00, 0xf5, 0x21, 0x00


	//----- nvinfo : EIATTR_KPARAM_INFO
	.align		4
.L_145:
        /*0038*/ 	.byte	0x04, 0x17
        /*003a*/ 	.short	(.L_147 - .L_146)
.L_146:
        /*003c*/ 	.word	0x00000000
        /*0040*/ 	.short	0x0003
        /*0042*/ 	.short	0x0018
        /*0044*/ 	.byte	0x00, 0xf5, 0x21, 0x00


	//----- nvinfo : EIATTR_KPARAM_INFO
	.align		4
.L_147:
        /*0048*/ 	.byte	0x04, 0x17
        /*004a*/ 	.short	(.L_149 - .L_148)
.L_148:
        /*004c*/ 	.word	0x00000000
        /*0050*/ 	.short	0x0002
        /*0052*/ 	.short	0x0010
        /*0054*/ 	.byte	0x00, 0xf5, 0x21, 0x00


	//----- nvinfo : EIATTR_KPARAM_INFO
	.align		4
.L_149:
        /*0058*/ 	.byte	0x04, 0x17
        /*005a*/ 	.short	(.L_151 - .L_150)
.L_150:
        /*005c*/ 	.word	0x00000000
        /*0060*/ 	.short	0x0001
        /*0062*/ 	.short	0x0008
        /*0064*/ 	.byte	0x00, 0xf5, 0x21, 0x00


	//----- nvinfo : EIATTR_KPARAM_INFO
	.align		4
.L_151:
        /*0068*/ 	.byte	0x04, 0x17
        /*006a*/ 	.short	(.L_153 - .L_152)
.L_152:
        /*006c*/ 	.word	0x00000000
        /*0070*/ 	.short	0x0000
        /*0072*/ 	.short	0x0000
        /*0074*/ 	.byte	0x00, 0xf5, 0x21, 0x00


	//----- nvinfo : EIATTR_SPARSE_MMA_MASK
	.align		4
.L_153:
        /*0078*/ 	.byte	0x03, 0x50
        /*007a*/ 	.short	0x0000


	//----- nvinfo : EIATTR_MAXREG_COUNT
	.align		4
        /*007c*/ 	.byte	0x03, 0x1b
        /*007e*/ 	.short	0x00ff


	//----- nvinfo : EIATTR_MERCURY_ISA_VERSION
	.align		4
        /*0080*/ 	.byte	0x03, 0x5f
        /*0082*/ 	.short	0x0101


	//----- nvinfo : EIATTR_INT_WARP_WIDE_INSTR_OFFSETS
	.align		4
        /*0084*/ 	.byte	0x04, 0x31
        /*0086*/ 	.short	(.L_155 - .L_154)


	//   ....[0]....
.L_154:
        /*0088*/ 	.word	0x000000c0


	//   ....[1]....
        /*008c*/ 	.word	0x000000e0


	//   ....[2]....
        /*0090*/ 	.word	0x00000200


	//   ....[3]....
        /*0094*/ 	.word	0x000002d0


	//   ....[4]....
        /*0098*/ 	.word	0x00000320


	//   ....[5]....
        /*009c*/ 	.word	0x000003c0


	//----- nvinfo : EIATTR_VRC_CTA_INIT_COUNT
	.align		4
.L_155:
        /*00a0*/ 	.byte	0x02, 0x4a
	.zero		1
	.zero		1


	//----- nvinfo : EIATTR_EXIT_INSTR_OFFSETS
	.align		4
        /*00a4*/ 	.byte	0x04, 0x1c
        /*00a6*/ 	.short	(.L_157 - .L_156)


	//   ....[0]....
.L_156:
        /*00a8*/ 	.word	0x000000a0


	//   ....[1]....
        /*00ac*/ 	.word	0x00000290


	//   ....[2]....
        /*00b0*/ 	.word	0x00000490


	//----- nvinfo : EIATTR_CBANK_PARAM_SIZE
	.align		4
.L_157:
        /*00b4*/ 	.byte	0x03, 0x19
        /*00b6*/ 	.short	0x0034


	//----- nvinfo : EIATTR_PARAM_CBANK
	.align		4
        /*00b8*/ 	.byte	0x04, 0x0a
        /*00ba*/ 	.short	(.L_159 - .L_158)
	.align		4
.L_158:
        /*00bc*/ 	.word	index@(.nv.constant0._Z10getClassesPfPiS_S0_S_S0_i)
        /*00c0*/ 	.short	0x0380
        /*00c2*/ 	.short	0x0034


	//----- nvinfo : EIATTR_SW_WAR
	.align		4
.L_159:
        /*00c4*/ 	.byte	0x04, 0x36
        /*00c6*/ 	.short	(.L_161 - .L_160)
.L_160:
        /*00c8*/ 	.word	0x00000008
.L_161:


//--------------------- .nv.info._Z13getNumClassesPfPiS_S0_S0_i --------------------------
	.section	.nv.info._Z13getNumClassesPfPiS_S0_S0_i,"",@"SHT_CUDA_INFO"
	.sectionflags	@""
	.align	4


	//----- nvinfo : EIATTR_CUDA_API_VERSION
	.align		4
        /*0000*/ 	.byte	0x04, 0x37
        /*0002*/ 	.short	(.L_163 - .L_162)
.L_162:
        /*0004*/ 	.word	0x00000082


	//----- nvinfo : EIATTR_KPARAM_INFO
	.align		4
.L_163:
        /*0008*/ 	.byte	0x04, 0x17
        /*000a*/ 	.short	(.L_165 - .L_164)
.L_164:
        /*000c*/ 	.word	0x00000000
        /*0010*/ 	.short	0x0005
        /*0012*/ 	.short	0x0028
        /*0014*/ 	.byte	0x00, 0xf0, 0x11, 0x00


	//----- nvinfo : EIATTR_KPARAM_INFO
	.align		4
.L_165:
        /*0018*/ 	.byte	0x04, 0x17
        /*001a*/ 	.short	(.L_167 - .L_166)
.L_166:
        /*001c*/ 	.word	0x00000000
        /*0020*/ 	.short	0x0004
        /*0022*/ 	.short	0x0020
        /*0024*/ 	.byte	0x00, 0xf5, 0x21, 0x00


	//----- nvinfo : EIATTR_KPARAM_INFO
	.align		4
.L_167:
        /*0028*/ 	.byte	0x04, 0x17
        /*002a*/ 	.short	(.L_169 - .L_168)
.L_168:
        /*002c*/ 	.word	0x00000000
        /*0030*/ 	.short	0x0003
        /*0032*/ 	.short	0x0018
        /*0034*/ 	.byte	0x00, 0xf5, 0x21, 0x00


	//----- nvinfo : EIATTR_KPARAM_INFO
	.align		4
.L_169:
        /*0038*/ 	.byte	0x04, 0x17
        /*003a*/ 	.short	(.L_171 - .L_170)
.L_170:
        /*003c*/ 	.word	0x00000000
        /*0040*/ 	.short	0x0002
        /*0042*/ 	.short	0x0010
        /*0044*/ 	.byte	0x00, 0xf5, 0x21, 0x00


	//----- nvinfo : EIATTR_KPARAM_INFO
	.align		4
.L_171:
        /*0048*/ 	.byte	0x04, 0x17
        /*004a*/ 	.short	(.L_173 - .L_172)
.L_172:
        /*004c*/ 	.word	0x00000000
        /*0050*/ 	.short	0x0001
        /*0052*/ 	.short	0x0008
        /*0054*/ 	.byte	0x00, 0xf5, 0x21, 0x00


	//----- nvinfo : EIATTR_KPARAM_INFO
	.align		4
.L_173:
        /*0058*/ 	.byte	0x04, 0x17
        /*005a*/ 	.short	(.L_175 - .L_174)
.L_174:
        /*005c*/ 	.word	0x00000000
        /*0060*/ 	.short	0x0000
        /*0062*/ 	.short	0x0000
        /*0064*/ 	.byte	0x00, 0xf5, 0x21, 0x00


	//----- nvinfo : EIATTR_SPARSE_MMA_MASK
	.align		4
.L_175:
        /*0068*/ 	.byte	0x03, 0x50
        /*006a*/ 	.short	0x0000


	//----- nvinfo : EIATTR_MAXREG_COUNT
	.align		4
        /*006c*/ 	.byte	0x03, 0x1b
        /*006e*/ 	.short	0x00ff


	//----- nvinfo : EIATTR_MERCURY_ISA_VERSION
	.align		4
        /*0070*/ 	.byte	0x03, 0x5f
        /*0072*/ 	.short	0x0101


	//----- nvinfo : EIATTR_INT_WARP_WIDE_INSTR_OFFSETS
	.align		4
        /*0074*/ 	.byte	0x04, 0x31
        /*0076*/ 	.short	(.L_177 - .L_176)


	//   ....[0]....
.L_176:
        /*0078*/ 	.word	0x000000c0


	//   ....[1]....
        /*007c*/ 	.word	0x000000f0


	//   ....[2]....
        /*0080*/ 	.word	0x000001d0


	//   ....[3]....
        /*0084*/ 	.word	0x00000290


	//   ....[4]....
        /*0088*/ 	.word	0x00000410


	//   ....[5]....
        /*008c*/ 	.word	0x00000420


	//----- nvinfo : EIATTR_VRC_CTA_INIT_COUNT
	.align		4
.L_177:
        /*0090*/ 	.byte	0x02, 0x4a
	.zero		1
	.zero		1


	//----- nvinfo : EIATTR_EXIT_INSTR_OFFSETS
	.align		4
        /*0094*/ 	.byte	0x04, 0x1c
        /*0096*/ 	.short	(.L_179 - .L_178)


	//   ....[0]....
.L_178:
        /*0098*/ 	.word	0x000000a0


	//   ....[1]....
        /*009c*/ 	.word	0x00000340


	//   ....[2]....
        /*00a0*/ 	.word	0x00000500


	//----- nvinfo : EIATTR_CBANK_PARAM_SIZE
	.align		4
.L_179:
        /*00a4*/ 	.byte	0x03, 0x19
        /*00a6*/ 	.short	0x002c


	//----- nvinfo : EIATTR_PARAM_CBANK
	.align		4
        /*00a8*/ 	.byte	0x04, 0x0a
        /*00aa*/ 	.short	(.L_181 - .L_180)
	.align		4
.L_180:
        /*00ac*/ 	.word	index@(.nv.constant0._Z13getNumClassesPfPiS_S0_S0_i)
        /*00b0*/ 	.short	0x0380
        /*00b2*/ 	.short	0x002c


	//----- nvinfo : EIATTR_SW_WAR
	.align		4
.L_181:
        /*00b4*/ 	.byte	0x04, 0x36
        /*00b6*/ 	.short	(.L_183 - .L_182)
.L_182:
        /*00b8*/ 	.word	0x00000008
.L_183:


//--------------------- .nv.callgraph             --------------------------
	.section	.nv.callgraph,"",@"SHT_CUDA_CALLGRAPH"
	.align	4
	.sectionentsize	8
	.align		4
        /*0000*/ 	.word	0x00000000
	.align		4
        /*0004*/ 	.word	0xffffffff
	.align		4
        /*0008*/ 	.word	0x00000000
	.align		4
        /*000c*/ 	.word	0xfffffffe
	.align		4
        /*0010*/ 	.word	0x00000000
	.align		4
        /*0014*/ 	.word	0xfffffffd
	.align		4
        /*0018*/ 	.word	0x00000000
	.align		4
        /*001c*/ 	.word	0xfffffffc


//--------------------- .text._Z8getMacroPfPii    --------------------------
	.section	.text._Z8getMacroPfPii,"ax",@progbits
	.align	128
        .global         _Z8getMacroPfPii
        .type           _Z8getMacroPfPii,@function
        .size           _Z8getMacroPfPii,(.L_x_83 - _Z8getMacroPfPii)
        .other          _Z8getMacroPfPii,@"STO_CUDA_ENTRY STV_DEFAULT"
_Z8getMacroPfPii:
.text._Z8getMacroPfPii:
[----:B------:R-:W-:Y:S01]  /*0000*/  LDC R1, c[0x0][0x37c] ;  /* 0x0000df00ff017b82 */ /* 0x000fe20000000800 */
[----:B------:R-:W0:Y:S01]  /*0010*/  S2R R0, SR_CTAID.X ;  /* 0x0000000000007919 */ /* 0x000e220000002500 */
[----:B------:R-:W1:Y:S01]  /*0020*/  LDCU UR4, c[0x0][0x360] ;  /* 0x00006c00ff0477ac */ /* 0x000e620008000800 */
[----:B------:R-:W0:Y:S01]  /*0030*/  S2R R3, SR_TID.Y ;  /* 0x0000000000037919 */ /* 0x000e220000002200 */
[----:B------:R-:W0:Y:S01]  /*0040*/  LDCU UR5, c[0x0][0x364] ;  /* 0x00006c80ff0577ac */ /* 0x000e220008000800 */
[----:B------:R-:W1:Y:S01]  /*0050*/  S2R R7, SR_TID.X ;  /* 0x0000000000077919 */ /* 0x000e620000002100 */
[----:B------:R-:W2:Y:S01]  /*0060*/  LDCU UR6, c[0x0][0x390] ;  /* 0x00007200ff0677ac */ /* 0x000ea20008000800 */
[----:B0-----:R-:W-:-:S04]  /*0070*/  IMAD R0, R0, UR5, R3 ;  /* 0x0000000500007c24 */ /* 0x001fc8000f8e0203 */
[----:B-1----:R-:W-:-:S05]  /*0080*/  IMAD R7, R0, UR4, R7 ;  /* 0x0000000400077c24 */ /* 0x002fca000f8e0207 */
[----:B--2---:R-:W-:-:S13]  /*0090*/  ISETP.GE.AND P0, PT, R7, UR6, PT ;  /* 0x0000000607007c0c */ /* 0x004fda000bf06270 */
[----:B------:R-:W-:Y:S05]  /*00a0*/  @P0 EXIT ;  /* 0x000000000000094d */ /* 0x000fea0003800000 */
[----:B------:R-:W0:Y:S01]  /*00b0*/  LDC.64 R2, c[0x0][0x388] ;  /* 0x0000e200ff027b82 */ /* 0x000e220000000a00 */
[----:B------:R-:W0:Y:S07]  /*00c0*/  LDCU.64 UR4, c[0x0][0x358] ;  /* 0x00006b00ff0477ac */ /* 0x000e2e0008000a00 */
[----:B------:R-:W1:Y:S01]  /*00d0*/  LDC.64 R4, c[0x0][0x380] ;  /* 0x0000e000ff047b82 */ /* 0x000e620000000a00 */
[----:B0-----:R-:W2:Y:S01]  /*00e0*/  LDG.E R2, desc[UR4][R2.64] ;  /* 0x0000000402027981 */ /* 0x001ea2000c1e1900 */
[----:B-1----:R-:W-:-:S05]  /*00f0*/  IMAD.WIDE R4, R7, 0x4, R4 ;  /* 0x0000000407047825 */ /* 0x002fca00078e0204 */
[----:B------:R-:W3:Y:S01]  /*0100*/  LDG.E R0, desc[UR4][R4.64] ;  /* 0x0000000404007981 */ /* 0x000ee2000c1e1900 */
[----:B------:R-:W-:Y:S01]  /*0110*/  BSSY.RECONVERGENT B0, `(.L_x_0) ;  /* 0x000000d000007945 */ /* 0x000fe20003800200 */
[----:B--2---:R-:W-:-:S04]  /*0120*/  I2FP.F32.S32 R3, R2 ;  /* 0x0000000200037245 */ /* 0x004fc80000201400 */
[----:B------:R-:W0:Y:S08]  /*0130*/  MUFU.RCP R6, R3 ;  /* 0x0000000300067308 */ /* 0x000e300000001000 */
[----:B---3--:R-:W1:Y:S01]  /*0140*/  FCHK P0, R0, R3 ;  /* 0x0000000300007302 */ /* 0x008e620000000000 */
[----:B0-----:R-:W-:-:S04]  /*0150*/  FFMA R7, -R3, R6, 1 ;  /* 0x3f80000003077423 */ /* 0x001fc80000000106 */
[----:B------:R-:W-:-:S04]  /*0160*/  FFMA R7, R6, R7, R6 ;  /* 0x0000000706077223 */ /* 0x000fc80000000006 */
[----:B------:R-:W-:-:S04]  /*0170*/  FFMA R6, R0, R7, RZ ;  /* 0x0000000700067223 */ /* 0x000fc800000000ff */
[----:B------:R-:W-:-:S04]  /*0180*/  FFMA R8, -R3, R6, R0 ;  /* 0x0000000603087223 */ /* 0x000fc80000000100 */
[----:B------:R-:W-:Y:S01]  /*0190*/  FFMA R7, R7, R8, R6 ;  /* 0x0000000807077223 */ /* 0x000fe20000000006 */
[----:B-1----:R-:W-:Y:S06]  /*01a0*/  @!P0 BRA `(.L_x_1) ;  /* 0x00000000000c8947 */ /* 0x002fec0003800000 */
[----:B------:R-:W-:-:S07]  /*01b0*/  MOV R2, 0x1d0 ;  /* 0x000001d000027802 */ /* 0x000fce0000000f00 */
[----:B------:R-:W-:Y:S05]  /*01c0*/  CALL.REL.NOINC `($__internal_0_$__cuda_sm3x_div_rn_noftz_f32_slowpath) ;  /* 0x0000000000107944 */ /* 0x000fea0003c00000 */
[----:B------:R-:W-:-:S07]  /*01d0*/  IMAD.MOV.U32 R7, RZ, RZ, R0 ;  /* 0x000000ffff077224 */ /* 0x000fce00078e0000 */
.L_x_1:
[----:B------:R-:W-:Y:S05]  /*01e0*/  BSYNC.RECONVERGENT B0 ;  /* 0x0000000000007941 */ /* 0x000fea0003800200 */
.L_x_0:
[----:B------:R-:W-:Y:S01]  /*01f0*/  STG.E desc[UR4][R4.64], R7 ;  /* 0x0000000704007986 */ /* 0x000fe2000c101904 */
[----:B------:R-:W-:Y:S05]  /*0200*/  EXIT ;  /* 0x000000000000794d */ /* 0x000fea0003800000 */
        .weak           $__internal_0_$__cuda_sm3x_div_rn_noftz_f32_slowpath
        .type           $__internal_0_$__cuda_sm3x_div_rn_noftz_f32_slowpath,@function
        .size           $__internal_0_$__cuda_sm3x_div_rn_noftz_f32_slowpath,(.L_x_83 - $__internal_0_$__cuda_sm3x_div_rn_noftz_f32_slowpath)
$__internal_0_$__cuda_sm3x_div_rn_noftz_f32_slowpath:
[--C-:B------:R-:W-:Y:S01]  /*0210*/  SHF.R.U32.HI R7, RZ, 0x17, R3.reuse ;  /* 0x00000017ff077819 */ /* 0x100fe20000011603 */
[----:B------:R-:W-:Y:S01]  /*0220*/  BSSY.RECONVERGENT B1, `(.L_x_2) ;  /* 0x0000064000017945 */ /* 0x000fe20003800200 */
[--C-:B------:R-:W-:Y:S01]  /*0230*/  SHF.R.U32.HI R6, RZ, 0x17, R0.reuse ;  /* 0x00000017ff067819 */ /* 0x100fe20000011600 */
[----:B------:R-:W-:Y:S01]  /*0240*/  IMAD.MOV.U32 R8, RZ, RZ, R0 ;  /* 0x000000ffff087224 */ /* 0x000fe200078e0000 */
[----:B------:R-:W-:Y:S01]  /*0250*/  LOP3.LUT R7, R7, 0xff, RZ, 0xc0, !PT ;  /* 0x000000ff07077812 */ /* 0x000fe200078ec0ff */
[----:B------:R-:W-:Y:S01]  /*0260*/  IMAD.MOV.U32 R9, RZ, RZ, R3 ;  /* 0x000000ffff097224 */ /* 0x000fe200078e0003 */
[----:B------:R-:W-:-:S03]  /*0270*/  LOP3.LUT R6, R6, 0xff, RZ, 0xc0, !PT ;  /* 0x000000ff06067812 */ /* 0x000fc600078ec0ff */
[----:B------:R-:W-:Y:S02]  /*0280*/  VIADD R12, R7, 0xffffffff ;  /* 0xffffffff070c7836 */ /* 0x000fe40000000000 */
[----:B------:R-:W-:-:S03]  /*0290*/  VIADD R11, R6, 0xffffffff ;  /* 0xffffffff060b7836 */ /* 0x000fc60000000000 */
[----:B------:R-:W-:-:S04]  /*02a0*/  ISETP.GT.U32.AND P0, PT, R12, 0xfd, PT ;  /* 0x000000fd0c00780c */ /* 0x000fc80003f04070 */
[----:B------:R-:W-:-:S13]  /*02b0*/  ISETP.GT.U32.OR P0, PT, R11, 0xfd, P0 ;  /* 0x000000fd0b00780c */ /* 0x000fda0000704470 */
[----:B------:R-:W-:Y:S01]  /*02c0*/  @!P0 IMAD.MOV.U32 R10, RZ, RZ, RZ ;  /* 0x000000ffff0a8224 */ /* 0x000fe200078e00ff */
[----:B------:R-:W-:Y:S06]  /*02d0*/  @!P0 BRA `(.L_x_3) ;  /* 0x00000000005c8947 */ /* 0x000fec0003800000 */
[----:B------:R-:W-:Y:S02]  /*02e0*/  FSETP.GTU.FTZ.AND P0, PT, |R0|, +INF , PT ;  /* 0x7f8000000000780b */ /* 0x000fe40003f1c200 */
[----:B------:R-:W-:-:S04]  /*02f0*/  FSETP.GTU.FTZ.AND P1, PT, |R3|, +INF , PT ;  /* 0x7f8000000300780b */ /* 0x000fc80003f3c200 */
[----:B------:R-:W-:-:S13]  /*0300*/  PLOP3.LUT P0, PT, P0, P1, PT, 0xf8, 0x8f ;  /* 0x00000000008f781c */ /* 0x000fda0000703f70 */
[----:B------:R-:W-:Y:S05]  /*0310*/  @P0 BRA `(.L_x_4) ;  /* 0x00000004004c0947 */ /* 0x000fea0003800000 */
[----:B------:R-:W-:-:S13]  /*0320*/  LOP3.LUT P0, RZ, R9, 0x7fffffff, R8, 0xc8, !PT ;  /* 0x7fffffff09ff7812 */ /* 0x000fda000780c808 */
[----:B------:R-:W-:Y:S05]  /*0330*/  @!P0 BRA `(.L_x_5) ;  /* 0x00000004003c8947 */ /* 0x000fea0003800000 */
[C---:B------:R-:W-:Y:S02]  /*0340*/  FSETP.NEU.FTZ.AND P2, PT, |R0|.reuse, +INF , PT ;  /* 0x7f8000000000780b */ /* 0x040fe40003f5d200 */
[----:B------:R-:W-:Y:S02]  /*0350*/  FSETP.NEU.FTZ.AND P1, PT, |R3|, +INF , PT ;  /* 0x7f8000000300780b */ /* 0x000fe40003f3d200 */
[----:B------:R-:W-:-:S11]  /*0360*/  FSETP.NEU.FTZ.AND P0, PT, |R0|, +INF , PT ;  /* 0x7f8000000000780b */ /* 0x000fd60003f1d200 */
[----:B------:R-:W-:Y:S05]  /*0370*/  @!P1 BRA !P2, `(.L_x_5) ;  /* 0x00000004002c9947 */ /* 0x000fea0005000000 */
[----:B------:R-:W-:-:S04]  /*0380*/  LOP3.LUT P2, RZ, R8, 0x7fffffff, RZ, 0xc0, !PT ;  /* 0x7fffffff08ff7812 */ /* 0x000fc8000784c0ff */
[----:B------:R-:W-:-:S13]  /*0390*/  PLOP3.LUT P1, PT, P1, P2, PT, 0x2f, 0xf2 ;  /* 0x0000000000f2781c */ /* 0x000fda0000f24577 */
[----:B------:R-:W-:Y:S05]  /*03a0*/  @P1 BRA `(.L_x_6) ;  /* 0x0000000400181947 */ /* 0x000fea0003800000 */
[----:B------:R-:W-:-:S04]  /*03b0*/  LOP3.LUT P1, RZ, R9, 0x7fffffff, RZ, 0xc0, !PT ;  /* 0x7fffffff09ff7812 */ /* 0x000fc8000782c0ff */
[----:B------:R-:W-:-:S13]  /*03c0*/  PLOP3.LUT P0, PT, P0, P1, PT, 0x2f, 0xf2 ;  /* 0x0000000000f2781c */ /* 0x000fda0000702577 */
[----:B------:R-:W-:Y:S05]  /*03d0*/  @P0 BRA `(.L_x_7) ;  /* 0x0000000400000947 */ /* 0x000fea0003800000 */
[----:B------:R-:W-:Y:S02]  /*03e0*/  ISETP.GE.AND P0, PT, R11, RZ, PT ;  /* 0x000000ff0b00720c */ /* 0x000fe40003f06270 */
[----:B------:R-:W-:-:S11]  /*03f0*/  ISETP.GE.AND P1, PT, R12, RZ, PT ;  /* 0x000000ff0c00720c */ /* 0x000fd60003f26270 */
[----:B------:R-:W-:Y:S02]  /*0400*/  @P0 IMAD.MOV.U32 R10, RZ, RZ, RZ ;  /* 0x000000ffff0a0224 */ /* 0x000fe400078e00ff */
[----:B------:R-:W-:Y:S01]  /*0410*/  @!P0 FFMA R8, R0, 1.84467440737095516160e+19, RZ ;  /* 0x5f80000000088823 */ /* 0x000fe200000000ff */
[----:B------:R-:W-:Y:S02]  /*0420*/  @!P0 IMAD.MOV.U32 R10, RZ, RZ, -0x40 ;  /* 0xffffffc0ff0a8424 */ /* 0x000fe400078e00ff */
[----:B------:R-:W-:Y:S02]  /*0430*/  @!P1 FFMA R9, R3, 1.84467440737095516160e+19, RZ ;  /* 0x5f80000003099823 */ /* 0x000fe400000000ff */
[----:B------:R-:W-:-:S07]  /*0440*/  @!P1 VIADD R10, R10, 0x40 ;  /* 0x000000400a0a9836 */ /* 0x000fce0000000000 */
.L_x_3:
[----:B------:R-:W-:Y:S01]  /*0450*/  LEA R0, R7, 0xc0800000, 0x17 ;  /* 0xc080000007007811 */ /* 0x000fe200078eb8ff */
[----:B------:R-:W-:Y:S01]  /*0460*/  VIADD R6, R6, 0xffffff81 ;  /* 0xffffff8106067836 */ /* 0x000fe20000000000 */
[----:B------:R-:W-:Y:S03]  /*0470*/  BSSY.RECONVERGENT B2, `(.L_x_8) ;  /* 0x0000035000027945 */ /* 0x000fe60003800200 */
[----:B------:R-:W-:Y:S01]  /*0480*/  IMAD.IADD R9, R9, 0x1, -R0 ;  /* 0x0000000109097824 */ /* 0x000fe200078e0a00 */
[C---:B------:R-:W-:Y:S01]  /*0490*/  IADD3 R7, PT, PT, R6.reuse, 0x7f, -R7 ;  /* 0x0000007f06077810 */ /* 0x040fe20007ffe807 */
[----:B------:R-:W-:Y:S02]  /*04a0*/  IMAD R0, R6, -0x800000, R8 ;  /* 0xff80000006007824 */ /* 0x000fe400078e0208 */
[----:B------:R-:W0:Y:S01]  /*04b0*/  MUFU.RCP R3, R9 ;  /* 0x0000000900037308 */ /* 0x000e220000001000 */
[----:B------:R-:W-:Y:S01]  /*04c0*/  FADD.FTZ R11, -R9, -RZ ;  /* 0x800000ff090b7221 */ /* 0x000fe20000010100 */
[----:B------:R-:W-:-:S03]  /*04d0*/  IMAD.IADD R7, R7, 0x1, R10 ;  /* 0x0000000107077824 */ /* 0x000fc600078e020a */
[----:B0-----:R-:W-:-:S04]  /*04e0*/  FFMA R12, R3, R11, 1 ;  /* 0x3f800000030c7423 */ /* 0x001fc8000000000b */
[----:B------:R-:W-:-:S04]  /*04f0*/  FFMA R12, R3, R12, R3 ;  /* 0x0000000c030c7223 */ /* 0x000fc80000000003 */
[----:B------:R-:W-:-:S04]  /*0500*/  FFMA R3, R0, R12, RZ ;  /* 0x0000000c00037223 */ /* 0x000fc800000000ff */
[----:B------:R-:W-:-:S04]  /*0510*/  FFMA R8, R11, R3, R0 ;  /* 0x000000030b087223 */ /* 0x000fc80000000000 */
[----:B------:R-:W-:-:S04]  /*0520*/  FFMA R13, R12, R8, R3 ;  /* 0x000000080c0d7223 */ /* 0x000fc80000000003 */
[----:B------:R-:W-:-:S04]  /*0530*/  FFMA R8, R11, R13, R0 ;  /* 0x0000000d0b087223 */ /* 0x000fc80000000000 */
[----:B------:R-:W-:-:S05]  /*0540*/  FFMA R0, R12, R8, R13 ;  /* 0x000000080c007223 */ /* 0x000fca000000000d */
[----:B------:R-:W-:-:S04]  /*0550*/  SHF.R.U32.HI R3, RZ, 0x17, R0 ;  /* 0x00000017ff037819 */ /* 0x000fc80000011600 */
[----:B------:R-:W-:-:S05]  /*0560*/  LOP3.LUT R3, R3, 0xff, RZ, 0xc0, !PT ;  /* 0x000000ff03037812 */ /* 0x000fca00078ec0ff */
[----:B------:R-:W-:-:S04]  /*0570*/  IMAD.IADD R9, R3, 0x1, R7 ;  /* 0x0000000103097824 */ /* 0x000fc800078e0207 */
[----:B------:R-:W-:-:S05]  /*0580*/  VIADD R3, R9, 0xffffffff ;  /* 0xffffffff09037836 */ /* 0x000fca0000000000 */
[----:B------:R-:W-:-:S13]  /*0590*/  ISETP.GE.U32.AND P0, PT, R3, 0xfe, PT ;  /* 0x000000fe0300780c */ /* 0x000fda0003f06070 */
[----:B------:R-:W-:Y:S05]  /*05a0*/  @!P0 BRA `(.L_x_9) ;  /* 0x0000000000808947 */ /* 0x000fea0003800000 */
[----:B------:R-:W-:-:S13]  /*05b0*/  ISETP.GT.AND P0, PT, R9, 0xfe, PT ;  /* 0x000000fe0900780c */ /* 0x000fda0003f04270 */
[----:B------:R-:W-:Y:S05]  /*05c0*/  @P0 BRA `(.L_x_10) ;  /* 0x00000000006c0947 */ /* 0x000fea0003800000 */
[----:B------:R-:W-:-:S13]  /*05d0*/  ISETP.GE.AND P0, PT, R9, 0x1, PT ;  /* 0x000000010900780c */ /* 0x000fda0003f06270 */
[----:B------:R-:W-:Y:S05]  /*05e0*/  @P0 BRA `(.L_x_11) ;  /* 0x0000000000740947 */ /* 0x000fea0003800000 */
[----:B------:R-:W-:Y:S02]  /*05f0*/  ISETP.GE.AND P0, PT, R9, -0x18, PT ;  /* 0xffffffe80900780c */ /* 0x000fe40003f06270 */
[----:B------:R-:W-:-:S11]  /*0600*/  LOP3.LUT R0, R0, 0x80000000, RZ, 0xc0, !PT ;  /* 0x8000000000007812 */ /* 0x000fd600078ec0ff */
[----:B------:R-:W-:Y:S05]  /*0610*/  @!P0 BRA `(.L_x_11) ;  /* 0x0000000000688947 */ /* 0x000fea0003800000 */
[CCC-:B------:R-:W-:Y:S01]  /*0620*/  FFMA.RZ R3, R12.reuse, R8.reuse, R13.reuse ;  /* 0x000000080c037223 */ /* 0x1c0fe2000000c00d */
[CCC-:B------:R-:W-:Y:S01]  /*0630*/  FFMA.RM R6, R12.reuse, R8.reuse, R13.reuse ;  /* 0x000000080c067223 */ /* 0x1c0fe2000000400d */
[C---:B------:R-:W-:Y:S02]  /*0640*/  ISETP.NE.AND P2, PT, R9.reuse, RZ, PT ;  /* 0x000000ff0900720c */ /* 0x040fe40003f45270 */
[----:B------:R-:W-:Y:S02]  /*0650*/  ISETP.NE.AND P1, PT, R9, RZ, PT ;  /* 0x000000ff0900720c */ /* 0x000fe40003f25270 */
[----:B------:R-:W-:Y:S01]  /*0660*/  LOP3.LUT R7, R3, 0x7fffff, RZ, 0xc0, !PT ;  /* 0x007fffff03077812 */ /* 0x000fe200078ec0ff */
[----:B------:R-:W-:Y:S01]  /*0670*/  FFMA.RP R3, R12, R8, R13 ;  /* 0x000000080c037223 */ /* 0x000fe2000000800d */
[----:B------:R-:W-:Y:S02]  /*0680*/  VIADD R8, R9, 0x20 ;  /* 0x0000002009087836 */ /* 0x000fe40000000000 */
[----:B------:R-:W-:Y:S01]  /*0690*/  LOP3.LUT R7, R7, 0x800000, RZ, 0xfc, !PT ;  /* 0x0080000007077812 */ /* 0x000fe200078efcff */
[----:B------:R-:W-:Y:S01]  /*06a0*/  IMAD.MOV R9, RZ, RZ, -R9 ;  /* 0x000000ffff097224 */ /* 0x000fe200078e0a09 */
[----:B------:R-:W-:-:S02]  /*06b0*/  FSETP.NEU.FTZ.AND P0, PT, R3, R6, PT ;  /* 0x000000060300720b */ /* 0x000fc40003f1d000 */
[----:B------:R-:W-:Y:S02]  /*06c0*/  SHF.L.U32 R8, R7, R8, RZ ;  /* 0x0000000807087219 */ /* 0x000fe400000006ff */
[----:B------:R-:W-:Y:S02]  /*06d0*/  SEL R6, R9, RZ, P2 ;  /* 0x000000ff09067207 */ /* 0x000fe40001000000 */
[----:B------:R-:W-:Y:S02]  /*06e0*/  ISETP.NE.AND P1, PT, R8, RZ, P1 ;  /* 0x000000ff0800720c */ /* 0x000fe40000f25270 */
[----:B------:R-:W-:Y:S02]  /*06f0*/  SHF.R.U32.HI R6, RZ, R6, R7 ;  /* 0x00000006ff067219 */ /* 0x000fe40000011607 */
[----:B------:R-:W-:Y:S02]  /*0700*/  PLOP3.LUT P0, PT, P0, P1, PT, 0xf8, 0x8f ;  /* 0x00000000008f781c */ /* 0x000fe40000703f70 */
[----:B------:R-:W-:-:S02]  /*0710*/  SHF.R.U32.HI R8, RZ, 0x1, R6 ;  /* 0x00000001ff087819 */ /* 0x000fc40000011606 */
[----:B------:R-:W-:-:S04]  /*0720*/  SEL R3, RZ, 0x1, !P0 ;  /* 0x00000001ff037807 */ /* 0x000fc80004000000 */
[----:B------:R-:W-:-:S04]  /*0730*/  LOP3.LUT R3, R3, 0x1, R8, 0xf8, !PT ;  /* 0x0000000103037812 */ /* 0x000fc800078ef808 */
[----:B------:R-:W-:-:S05]  /*0740*/  LOP3.LUT R3, R3, R6, RZ, 0xc0, !PT ;  /* 0x0000000603037212 */ /* 0x000fca00078ec0ff */
[----:B------:R-:W-:-:S05]  /*0750*/  IMAD.IADD R3, R8, 0x1, R3 ;  /* 0x0000000108037824 */ /* 0x000fca00078e0203 */
[----:B------:R-:W-:Y:S01]  /*0760*/  LOP3.LUT R0, R3, R0, RZ, 0xfc, !PT ;  /* 0x0000000003007212 */ /* 0x000fe200078efcff */
[----:B------:R-:W-:Y:S06]  /*0770*/  BRA `(.L_x_11) ;  /* 0x0000000000107947 */ /* 0x000fec0003800000 */
.L_x_10:
[----:B------:R-:W-:-:S04]  /*0780*/  LOP3.LUT R0, R0, 0x80000000, RZ, 0xc0, !PT ;  /* 0x8000000000007812 */ /* 0x000fc800078ec0ff */
[----:B------:R-:W-:Y:S01]  /*0790*/  LOP3.LUT R0, R0, 0x7f800000, RZ, 0xfc, !PT ;  /* 0x7f80000000007812 */ /* 0x000fe200078efcff */
[----:B------:R-:W-:Y:S06]  /*07a0*/  BRA `(.L_x_11) ;  /* 0x0000000000047947 */ /* 0x000fec0003800000 */
.L_x_9:
[----:B------:R-:W-:-:S07]  /*07b0*/  IMAD R0, R7, 0x800000, R0 ;  /* 0x0080000007007824 */ /* 0x000fce00078e0200 */
.L_x_11:
[----:B------:R-:W-:Y:S05]  /*07c0*/  BSYNC.RECONVERGENT B2 ;  /* 0x0000000000027941 */ /* 0x000fea0003800200 */
.L_x_8:
[----:B------:R-:W-:Y:S05]  /*07d0*/  BRA `(.L_x_12) ;  /* 0x0000000000207947 */ /* 0x000fea0003800000 */
.L_x_7:
[----:B------:R-:W-:-:S04]  /*07e0*/  LOP3.LUT R0, R9, 0x80000000, R8, 0x48, !PT ;  /* 0x8000000009007812 */ /* 0x000fc800078e4808 */
[----:B------:R-:W-:Y:S01]  /*07f0*/  LOP3.LUT R0, R0, 0x7f800000, RZ, 0xfc, !PT ;  /* 0x7f80000000007812 */ /* 0x000fe200078efcff */
[----:B------:R-:W-:Y:S06]  /*0800*/  BRA `(.L_x_12) ;  /* 0x0000000000147947 */ /* 0x000fec0003800000 */
.L_x_6:
[----:B------:R-:W-:Y:S01]  /*0810*/  LOP3.LUT R0, R9, 0x80000000, R8, 0x48, !PT ;  /* 0x8000000009007812 */ /* 0x000fe200078e4808 */
[----:B------:R-:W-:Y:S06]  /*0820*/  BRA `(.L_x_12) ;  /* 0x00000000000c7947 */ /* 0x000fec0003800000 */
.L_x_5:
[----:B------:R-:W0:Y:S01]  /*0830*/  MUFU.RSQ R0, -QNAN ;  /* 0xffc0000000007908 */ /* 0x000e220000001400 */
[----:B------:R-:W-:Y:S05]  /*0840*/  BRA `(.L_x_12) ;  /* 0x0000000000047947 */ /* 0x000fea0003800000 */
.L_x_4:
[----:B------:R-:W-:-:S07]  /*0850*/  FADD.FTZ R0, R0, R3 ;  /* 0x0000000300007221 */ /* 0x000fce0000010000 */
.L_x_12:
[----:B------:R-:W-:Y:S05]  /*0860*/  BSYNC.RECONVERGENT B1 ;  /* 0x0000000000017941 */ /* 0x000fea0003800200 */
.L_x_2:
[----:B------:R-:W-:-:S04]  /*0870*/  IMAD.MOV.U32 R3, RZ, RZ, 0x0 ;  /* 0x00000000ff037424 */ /* 0x000fc800078e00ff */
[----:B0-----:R-:W-:Y:S05]  /*0880*/  RET.REL.NODEC R2 `(_Z8getMacroPfPii) ;  /* 0xfffffff402dc7950 */ /* 0x001fea0003c3ffff */
.L_x_13:
[----:B------:R-:W-:-:S00]  /*0890*/  BRA `(.L_x_13) ;  /* 0xfffffffc00fc7947 */ /* 0x000fc0000383ffff */
[----:B------:R-:W-:-:S00]  /*08a0*/  NOP ;  /* 0x0000000000007918 */ /* 0x000fc00000000000 */
        /* <DEDUP_REMOVED lines=13> */
.L_x_83:


//--------------------- .text._Z2f1PfS_S_S_PiS_S_S_ii --------------------------
	.section	.text._Z2f1PfS_S_S_PiS_S_S_ii,"ax",@progbits
	.align	128
        .global         _Z2f1PfS_S_S_PiS_S_S_ii
        .type           _Z2f1PfS_S_S_PiS_S_S_ii,@function
        .size           _Z2f1PfS_S_S_PiS_S_S_ii,(.L_x_85 - _Z2f1PfS_S_S_PiS_S_S_ii)
        .other          _Z2f1PfS_S_S_PiS_S_S_ii,@"STO_CUDA_ENTRY STV_DEFAULT"
_Z2f1PfS_S_S_PiS_S_S_ii:
.text._Z2f1PfS_S_S_PiS_S_S_ii:
[----:B------:R-:W-:Y:S08]  /*0000*/  LDC R1, c[0x0][0x37c] ;  /* 0x0000df00ff017b82 */ /* 0x000ff00000000800 */
[----:B------:R-:W0:Y:S01]  /*0010*/  LDC.64 R2, c[0x0][0x3a0] ;  /* 0x0000e800ff027b82 */ /* 0x000e220000000a00 */
[----:B------:R-:W0:Y:S01]  /*0020*/  LDCU.64 UR4, c[0x0][0x358] ;  /* 0x00006b00ff0477ac */ /* 0x000e220008000a00 */
[----:B------:R-:W1:Y:S01]  /*0030*/  S2R R5, SR_CTAID.X ;  /* 0x0000000000057919 */ /* 0x000e620000002500 */
[----:B------:R-:W2:Y:S01]  /*0040*/  LDCU UR6, c[0x0][0x360] ;  /* 0x00006c00ff0677ac */ /* 0x000ea20008000800 */
[----:B------:R-:W3:Y:S04]  /*0050*/  S2R R7, SR_TID.Y ;  /* 0x0000000000077919 */ /* 0x000ee80000002200 */
[----:B------:R-:W1:Y:S01]  /*0060*/  S2UR UR8, SR_CTAID.Y ;  /* 0x00000000000879c3 */ /* 0x000e620000002600 */
[----:B------:R-:W4:Y:S01]  /*0070*/  LDCU UR9, c[0x0][0x3c4] ;  /* 0x00007880ff0977ac */ /* 0x000f220008000800 */
[----:B0-----:R-:W4:Y:S01]  /*0080*/  LDG.E R3, desc[UR4][R2.64] ;  /* 0x0000000402037981 */ /* 0x001f22000c1e1900 */
[----:B------:R-:W3:Y:S05]  /*0090*/  LDCU UR7, c[0x0][0x364] ;  /* 0x00006c80ff0777ac */ /* 0x000eea0008000800 */
[----:B------:R-:W1:Y:S01]  /*00a0*/  LDC R0, c[0x0][0x370] ;  /* 0x0000dc00ff007b82 */ /* 0x000e620000000800 */
[----:B------:R-:W2:Y:S01]  /*00b0*/  S2R R9, SR_TID.X ;  /* 0x0000000000097919 */ /* 0x000ea20000002100 */
[----:B-1----:R-:W-:-:S04]  /*00c0*/  IMAD R0, R0, UR8, R5 ;  /* 0x0000000800007c24 */ /* 0x002fc8000f8e0205 */
[----:B---3--:R-:W-:-:S04]  /*00d0*/  IMAD R0, R0, UR7, R7 ;  /* 0x0000000700007c24 */ /* 0x008fc8000f8e0207 */
[----:B--2---:R-:W-:Y:S02]  /*00e0*/  IMAD R26, R0, UR6, R9 ;  /* 0x00000006001a7c24 */ /* 0x004fe4000f8e0209 */
[----:B----4-:R-:W-:-:S05]  /*00f0*/  IMAD R5, R3, UR9, RZ ;  /* 0x0000000903057c24 */ /* 0x010fca000f8e02ff */
[----:B------:R-:W-:-:S13]  /*0100*/  ISETP.GE.AND P0, PT, R26, R5, PT ;  /* 0x000000051a00720c */ /* 0x000fda0003f06270 */
[----:B------:R-:W-:Y:S05]  /*0110*/  @P0 EXIT ;  /* 0x000000000000094d */ /* 0x000fea0003800000 */
[----:B------:R-:W0:Y:S08]  /*0120*/  LDC.64 R4, c[0x0][0x388] ;  /* 0x0000e200ff047b82 */ /* 0x000e300000000a00 */
[----:B------:R-:W1:Y:S08]  /*0130*/  LDC.64 R8, c[0x0][0x390] ;  /* 0x0000e400ff087b82 */ /* 0x000e700000000a00 */
[----:B------:R-:W2:Y:S01]  /*0140*/  LDC.64 R6, c[0x0][0x380] ;  /* 0x0000e000ff067b82 */ /* 0x000ea20000000a00 */
[----:B0-----:R-:W-:-:S05]  /*0150*/  IMAD.WIDE R4, R26, 0x4, R4 ;  /* 0x000000041a047825 */ /* 0x001fca00078e0204 */
[----:B------:R-:W3:Y:S01]  /*0160*/  LDG.E R0, desc[UR4][R4.64] ;  /* 0x0000000404007981 */ /* 0x000ee2000c1e1900 */
[----:B-1----:R-:W-:-:S05]  /*0170*/  IMAD.WIDE R8, R26, 0x4, R8 ;  /* 0x000000041a087825 */ /* 0x002fca00078e0208 */
[----:B------:R-:W3:Y:S01]  /*0180*/  LDG.E R11, desc[UR4][R8.64] ;  /* 0x00000004080b7981 */ /* 0x000ee2000c1e1900 */
[----:B--2---:R-:W-:-:S05]  /*0190*/  IMAD.WIDE R6, R26, 0x4, R6 ;  /* 0x000000041a067825 */ /* 0x004fca00078e0206 */
[----:B------:R-:W2:Y:S01]  /*01a0*/  LDG.E R16, desc[UR4][R6.64] ;  /* 0x0000000406107981 */ /* 0x000ea2000c1e1900 */
[----:B------:R-:W-:Y:S01]  /*01b0*/  IMAD.MOV.U32 R10, RZ, RZ, 0x1 ;  /* 0x00000001ff0a7424 */ /* 0x000fe200078e00ff */
[----:B------:R-:W-:Y:S01]  /*01c0*/  ISETP.GE.AND P2, PT, R26, R3, PT ;  /* 0x000000031a00720c */ /* 0x000fe20003f46270 */
[----:B------:R-:W-:Y:S01]  /*01d0*/  BSSY.RECONVERGENT B0, `(.L_x_14) ;  /* 0x000002f000007945 */ /* 0x000fe20003800200 */
[----:B------:R-:W-:Y:S02]  /*01e0*/  IMAD.MOV.U32 R3, RZ, RZ, RZ ;  /* 0x000000ffff037224 */ /* 0x000fe400078e00ff */
[----:B---3--:R-:W-:-:S04]  /*01f0*/  FADD R0, R0, R11 ;  /* 0x0000000b00007221 */ /* 0x008fc80000000000 */
[----:B------:R-:W-:Y:S08]  /*0200*/  F2F.F64.F32 R14, R0 ;  /* 0x00000000000e7310 */ /* 0x000ff00000201800 */
[----:B--2---:R-:W0:Y:S02]  /*0210*/  F2F.F64.F32 R16, R16 ;  /* 0x0000001000107310 */ /* 0x004e240000201800 */
[----:B0-----:R-:W-:-:S06]  /*0220*/  DFMA R14, R14, 0.5, R16 ;  /* 0x3fe000000e0e782b */ /* 0x001fcc0000000010 */
[----:B------:R-:W0:Y:S02]  /*0230*/  MUFU.RCP64H R11, R15 ;  /* 0x0000000f000b7308 */ /* 0x000e240000001800 */
[----:B0-----:R-:W-:-:S08]  /*0240*/  DFMA R12, -R14, R10, 1 ;  /* 0x3ff000000e0c742b */ /* 0x001fd0000000010a */
[----:B------:R-:W-:-:S08]  /*0250*/  DFMA R12, R12, R12, R12 ;  /* 0x0000000c0c0c722b */ /* 0x000fd0000000000c */
[----:B------:R-:W-:-:S08]  /*0260*/  DFMA R12, R10, R12, R10 ;  /* 0x0000000c0a0c722b */ /* 0x000fd0000000000a */
[----:B------:R-:W-:-:S08]  /*0270*/  DFMA R10, -R14, R12, 1 ;  /* 0x3ff000000e0a742b */ /* 0x000fd0000000010c */
[----:B------:R-:W-:-:S08]  /*0280*/  DFMA R10, R12, R10, R12 ;  /* 0x0000000a0c0a722b */ /* 0x000fd0000000000c */
[----:B------:R-:W-:-:S08]  /*0290*/  DMUL R12, R16, R10 ;  /* 0x0000000a100c7228 */ /* 0x000fd00000000000 */
[----:B------:R-:W-:-:S08]  /*02a0*/  DFMA R18, -R14, R12, R16 ;  /* 0x0000000c0e12722b */ /* 0x000fd00000000110 */
[----:B------:R-:W-:Y:S01]  /*02b0*/  DFMA R12, R10, R18, R12 ;  /* 0x000000120a0c722b */ /* 0x000fe2000000000c */
[----:B------:R-:W0:Y:S01]  /*02c0*/  LDC.64 R10, c[0x0][0x3b0] ;  /* 0x0000ec00ff0a7b82 */ /* 0x000e220000000a00 */
[----:B------:R-:W-:-:S08]  /*02d0*/  FSETP.GEU.AND P0, PT, |R17|, 6.5827683646048100446e-37, PT ;  /* 0x036000001100780b */ /* 0x000fd00003f0e200 */
[----:B------:R-:W-:-:S05]  /*02e0*/  FFMA R0, RZ, R15, R13 ;  /* 0x0000000fff007223 */ /* 0x000fca000000000d */
[----:B------:R-:W-:Y:S01]  /*02f0*/  FSETP.GT.AND P1, PT, |R0|, 1.469367938527859385e-39, PT ;  /* 0x001000000000780b */ /* 0x000fe20003f24200 */
[----:B------:R-:W-:-:S12]  /*0300*/  @!P2 BRA `(.L_x_15) ;  /* 0x00000000006ca947 */ /* 0x000fd80003800000 */
[----:B------:R-:W1:Y:S02]  /*0310*/  LDC R3, c[0x0][0x3c0] ;  /* 0x0000f000ff037b82 */ /* 0x000e640000000800 */
[----:B-1----:R-:W-:Y:S01]  /*0320*/  IABS R0, R3 ;  /* 0x0000000300007213 */ /* 0x002fe20000000000 */
[----:B------:R-:W-:-:S03]  /*0330*/  IMAD.IADD R2, R26, 0x1, -R3 ;  /* 0x000000011a027824 */ /* 0x000fc600078e0a03 */
[----:B------:R-:W1:Y:S02]  /*0340*/  I2F.RP R20, R0 ;  /* 0x0000000000147306 */ /* 0x000e640000209400 */
[----:B------:R-:W-:Y:S02]  /*0350*/  IABS R22, R2 ;  /* 0x0000000200167213 */ /* 0x000fe40000000000 */
[----:B------:R-:W-:-:S04]  /*0360*/  LOP3.LUT R2, R2, R3, RZ, 0x3c, !PT ;  /* 0x0000000302027212 */ /* 0x000fc800078e3cff */
[----:B------:R-:W-:Y:S01]  /*0370*/  ISETP.GE.AND P3, PT, R2, RZ, PT ;  /* 0x000000ff0200720c */ /* 0x000fe20003f66270 */
[----:B-1----:R-:W1:Y:S02]  /*0380*/  MUFU.RCP R20, R20 ;  /* 0x0000001400147308 */ /* 0x002e640000001000 */
[----:B-1----:R-:W-:-:S06]  /*0390*/  VIADD R18, R20, 0xffffffe ;  /* 0x0ffffffe14127836 */ /* 0x002fcc0000000000 */
[----:B------:R1:W2:Y:S02]  /*03a0*/  F2I.FTZ.U32.TRUNC.NTZ R19, R18 ;  /* 0x0000001200137305 */ /* 0x0002a4000021f000 */
[----:B-1----:R-:W-:Y:S02]  /*03b0*/  IMAD.MOV.U32 R18, RZ, RZ, RZ ;  /* 0x000000ffff127224 */ /* 0x002fe400078e00ff */
[----:B--2---:R-:W-:-:S04]  /*03c0*/  IMAD.MOV R21, RZ, RZ, -R19 ;  /* 0x000000ffff157224 */ /* 0x004fc800078e0a13 */
[----:B------:R-:W-:-:S04]  /*03d0*/  IMAD R21, R21, R0, RZ ;  /* 0x0000000015157224 */ /* 0x000fc800078e02ff */
[----:B------:R-:W-:-:S04]  /*03e0*/  IMAD.HI.U32 R19, R19, R21, R18 ;  /* 0x0000001513137227 */ /* 0x000fc800078e0012 */
[----:B------:R-:W-:-:S04]  /*03f0*/  IMAD.MOV.U32 R21, RZ, RZ, R22 ;  /* 0x000000ffff157224 */ /* 0x000fc800078e0016 */
[----:B------:R-:W-:-:S04]  /*0400*/  IMAD.HI.U32 R19, R19, R21, RZ ;  /* 0x0000001513137227 */ /* 0x000fc800078e00ff */
[----:B------:R-:W-:-:S04]  /*0410*/  IMAD.MOV R20, RZ, RZ, -R19 ;  /* 0x000000ffff147224 */ /* 0x000fc800078e0a13 */
[----:B------:R-:W-:-:S05]  /*0420*/  IMAD R21, R0, R20, R21 ;  /* 0x0000001400157224 */ /* 0x000fca00078e0215 */
[----:B------:R-:W-:-:S13]  /*0430*/  ISETP.GT.U32.AND P4, PT, R0, R21, PT ;  /* 0x000000150000720c */ /* 0x000fda0003f84070 */
[----:B------:R-:W-:Y:S02]  /*0440*/  @!P4 IMAD.IADD R21, R21, 0x1, -R0 ;  /* 0x000000011515c824 */ /* 0x000fe400078e0a00 */
[----:B------:R-:W-:Y:S01]  /*0450*/  @!P4 VIADD R19, R19, 0x1 ;  /* 0x000000011313c836 */ /* 0x000fe20000000000 */
[----:B------:R-:W-:Y:S02]  /*0460*/  ISETP.NE.AND P4, PT, R3, RZ, PT ;  /* 0x000000ff0300720c */ /* 0x000fe40003f85270 */
[----:B------:R-:W-:-:S13]  /*0470*/  ISETP.GE.U32.AND P2, PT, R21, R0, PT ;  /* 0x000000001500720c */ /* 0x000fda0003f46070 */
[----:B------:R-:W-:-:S04]  /*0480*/  @P2 VIADD R19, R19, 0x1 ;  /* 0x0000000113132836 */ /* 0x000fc80000000000 */
[----:B------:R-:W-:Y:S01]  /*0490*/  @!P3 IMAD.MOV R19, RZ, RZ, -R19 ;  /* 0x000000ffff13b224 */ /* 0x000fe200078e0a13 */
[----:B------:R-:W-:-:S05]  /*04a0*/  @!P4 LOP3.LUT R19, RZ, R3, RZ, 0x33, !PT ;  /* 0x00000003ff13c212 */ /* 0x000fca00078e33ff */
[----:B------:R-:W-:-:S07]  /*04b0*/  VIADD R3, R19, 0x1 ;  /* 0x0000000113037836 */ /* 0x000fce0000000000 */
.L_x_15:
[----:B------:R-:W-:Y:S05]  /*04c0*/  BSYNC.RECONVERGENT B0 ;  /* 0x0000000000007941 */ /* 0x000fea0003800200 */
.L_x_14:
[----:B------:R-:W-:Y:S01]  /*04d0*/  BSSY.RECONVERGENT B0, `(.L_x_16) ;  /* 0x0000009000007945 */ /* 0x000fe20003800200 */
[----:B0-----:R-:W-:-:S03]  /*04e0*/  IMAD.WIDE R10, R3, 0x4, R10 ;  /* 0x00000004030a7825 */ /* 0x001fc600078e020a */
[----:B------:R-:W-:Y:S05]  /*04f0*/  @P1 BRA P0, `(.L_x_17) ;  /* 0x0000000000181947 */ /* 0x000fea0000000000 */
[----:B------:R-:W-:Y:S01]  /*0500*/  IMAD.MOV.U32 R13, RZ, RZ, R17 ;  /* 0x000000ffff0d7224 */ /* 0x000fe200078e0011 */
[----:B------:R-:W-:Y:S01]  /*0510*/  MOV R28, 0x550 ;  /* 0x00000550001c7802 */ /* 0x000fe20000000f00 */
[----:B------:R-:W-:Y:S02]  /*0520*/  IMAD.MOV.U32 R12, RZ, RZ, R16 ;  /* 0x000000ffff0c7224 */ /* 0x000fe400078e0010 */
[----:B------:R-:W-:-:S07]  /*0530*/  IMAD.MOV.U32 R17, RZ, RZ, R15 ;  /* 0x000000ffff117224 */ /* 0x000fce00078e000f */
[----:B------:R-:W-:Y:S05]  /*0540*/  CALL.REL.NOINC `($__internal_1_$__cuda_sm20_div_rn_f64_full) ;  /* 0x0000000000f87944 */ /* 0x000fea0003c00000 */
[----:B------:R-:W-:-:S07]  /*0550*/  IMAD.MOV.U32 R12, RZ, RZ, R2 ;  /* 0x000000ffff0c7224 */ /* 0x000fce00078e0002 */
.L_x_17:
[----:B------:R-:W-:Y:S05]  /*0560*/  BSYNC.RECONVERGENT B0 ;  /* 0x0000000000007941 */ /* 0x000fea0003800200 */
.L_x_16:
[----:B------:R-:W0:Y:S01]  /*0570*/  LDC.64 R16, c[0x0][0x3a0] ;  /* 0x0000e800ff107b82 */ /* 0x000e220000000a00 */
[----:B------:R-:W1:Y:S01]  /*0580*/  F2F.F32.F64 R19, R12 ;  /* 0x0000000c00137310 */ /* 0x000e620000301000 */
[----:B------:R-:W2:Y:S06]  /*0590*/  LDCU UR6, c[0x0][0x3c0] ;  /* 0x00007800ff0677ac */ /* 0x000eac0008000800 */
[----:B------:R-:W3:Y:S01]  /*05a0*/  LDC.64 R14, c[0x0][0x3a8] ;  /* 0x0000ea00ff0e7b82 */ /* 0x000ee20000000a00 */
[----:B-1----:R1:W-:Y:S07]  /*05b0*/  REDG.E.ADD.F32.FTZ.RN.STRONG.GPU desc[UR4][R10.64], R19 ;  /* 0x000000130a0079a6 */ /* 0x0023ee000c12f304 */
[----:B------:R-:W4:Y:S01]  /*05c0*/  LDC.64 R12, c[0x0][0x3b8] ;  /* 0x0000ee00ff0c7b82 */ /* 0x000f220000000a00 */
[----:B0-----:R-:W5:Y:S02]  /*05d0*/  LDG.E R16, desc[UR4][R16.64] ;  /* 0x0000000410107981 */ /* 0x001f64000c1e1900 */
[----:B-----5:R-:W-:-:S04]  /*05e0*/  IMAD.MOV R21, RZ, RZ, -R16 ;  /* 0x000000ffff157224 */ /* 0x020fc800078e0a10 */
[----:B------:R-:W-:-:S04]  /*05f0*/  IMAD R21, R3, R21, R26 ;  /* 0x0000001503157224 */ /* 0x000fc800078e021a */
[----:B---3--:R-:W-:-:S05]  /*0600*/  IMAD.WIDE R14, R21, 0x4, R14 ;  /* 0x00000004150e7825 */ /* 0x008fca00078e020e */
[----:B------:R-:W3:Y:S01]  /*0610*/  LDG.E R0, desc[UR4][R14.64] ;  /* 0x000000040e007981 */ /* 0x000ee2000c1e1900 */
[----:B--2---:R-:W-:Y:S01]  /*0620*/  I2FP.F32.S32 R21, UR6 ;  /* 0x0000000600157c45 */ /* 0x004fe20008201400 */
[----:B------:R-:W-:Y:S03]  /*0630*/  BSSY.RECONVERGENT B0, `(.L_x_18) ;  /* 0x000000d000007945 */ /* 0x000fe60003800200 */
[----:B------:R-:W1:Y:S02]  /*0640*/  MUFU.RCP R2, R21 ;  /* 0x0000001500027308 */ /* 0x000e640000001000 */
[----:B-1----:R-:W-:-:S04]  /*0650*/  FFMA R11, -R21, R2, 1 ;  /* 0x3f800000150b7423 */ /* 0x002fc80000000102 */
[----:B------:R-:W-:Y:S01]  /*0660*/  FFMA R17, R2, R11, R2 ;  /* 0x0000000b02117223 */ /* 0x000fe20000000002 */
[----:B----4-:R-:W-:Y:S01]  /*0670*/  IMAD.WIDE R10, R3, 0x4, R12 ;  /* 0x00000004030a7825 */ /* 0x010fe200078e020c */
[----:B---3--:R-:W0:Y:S03]  /*0680*/  FCHK P0, R0, R21 ;  /* 0x0000001500007302 */ /* 0x008e260000000000 */
[----:B------:R-:W-:-:S04]  /*0690*/  FFMA R2, R0, R17, RZ ;  /* 0x0000001100027223 */ /* 0x000fc800000000ff */
[----:B------:R-:W-:-:S04]  /*06a0*/  FFMA R16, -R21, R2, R0 ;  /* 0x0000000215107223 */ /* 0x000fc80000000100 */
[----:B------:R-:W-:Y:S01]  /*06b0*/  FFMA R12, R17, R16, R2 ;  /* 0x00000010110c7223 */ /* 0x000fe20000000002 */
[----:B0-----:R-:W-:Y:S06]  /*06c0*/  @!P0 BRA `(.L_x_19) ;  /* 0x00000000000c8947 */ /* 0x001fec0003800000 */
[----:B------:R-:W-:-:S07]  /*06d0*/  MOV R2, 0x6f0 ;  /* 0x000006f000027802 */ /* 0x000fce0000000f00 */
[----:B------:R-:W-:Y:S05]  /*06e0*/  CALL.REL.NOINC `($__internal_2_$__cuda_sm3x_div_rn_noftz_f32_slowpath) ;  /* 0x0000000800007944 */ /* 0x000fea0003c00000 */
[----:B------:R-:W-:-:S07]  /*06f0*/  IMAD.MOV.U32 R12, RZ, RZ, R0 ;  /* 0x000000ffff0c7224 */ /* 0x000fce00078e0000 */
.L_x_19:
[----:B------:R-:W-:Y:S05]  /*0700*/  BSYNC.RECONVERGENT B0 ;  /* 0x0000000000007941 */ /* 0x000fea0003800200 */
.L_x_18:
[----:B------:R-:W2:Y:S04]  /*0710*/  LDG.E R4, desc[UR4][R4.64] ;  /* 0x0000000404047981 */ /* 0x000ea8000c1e1900 */
[----:B------:R-:W2:Y:S04]  /*0720*/  LDG.E R9, desc[UR4][R8.64] ;  /* 0x0000000408097981 */ /* 0x000ea8000c1e1900 */
[----:B------:R-:W3:Y:S01]  /*0730*/  LDG.E R14, desc[UR4][R6.64] ;  /* 0x00000004060e7981 */ /* 0x000ee2000c1e1900 */
[----:B------:R-:W-:Y:S01]  /*0740*/  IMAD.MOV.U32 R2, RZ, RZ, 0x1 ;  /* 0x00000001ff027424 */ /* 0x000fe200078e00ff */
[----:B------:R-:W-:Y:S01]  /*0750*/  BSSY.RECONVERGENT B0, `(.L_x_20) ;  /* 0x0000019000007945 */ /* 0x000fe20003800200 */
[----:B--2---:R-:W-:Y:S01]  /*0760*/  FADD R0, R4, R9 ;  /* 0x0000000904007221 */ /* 0x004fe20000000000 */
[----:B---3--:R-:W-:Y:S08]  /*0770*/  F2F.F64.F32 R14, R14 ;  /* 0x0000000e000e7310 */ /* 0x008ff00000201800 */
[----:B------:R-:W0:Y:S02]  /*0780*/  F2F.F64.F32 R16, R0 ;  /* 0x0000000000107310 */ /* 0x000e240000201800 */
        /* <DEDUP_REMOVED lines=10> */
[----:B------:R-:W-:Y:S01]  /*0830*/  FSETP.GEU.AND P1, PT, |R15|, 6.5827683646048100446e-37, PT ;  /* 0x036000000f00780b */ /* 0x000fe20003f2e200 */
[----:B------:R0:W1:Y:S08]  /*0840*/  F2F.F64.F32 R4, R12 ;  /* 0x0000000c00047310 */ /* 0x0000700000201800 */
[----:B------:R-:W-:-:S05]  /*0850*/  FFMA R0, RZ, R17, R3 ;  /* 0x00000011ff007223 */ /* 0x000fca0000000003 */
[----:B------:R-:W-:-:S13]  /*0860*/  FSETP.GT.AND P0, PT, |R0|, 1.469367938527859385e-39, PT ;  /* 0x001000000000780b */ /* 0x000fda0003f04200 */
[----:B01----:R-:W-:Y:S05]  /*0870*/  @P0 BRA P1, `(.L_x_21) ;  /* 0x0000000000180947 */ /* 0x003fea0000800000 */
[----:B------:R-:W-:Y:S01]  /*0880*/  IMAD.MOV.U32 R12, RZ, RZ, R14 ;  /* 0x000000ffff0c7224 */ /* 0x000fe200078e000e */
[----:B------:R-:W-:Y:S01]  /*0890*/  MOV R28, 0x8d0 ;  /* 0x000008d0001c7802 */ /* 0x000fe20000000f00 */
[----:B------:R-:W-:Y:S02]  /*08a0*/  IMAD.MOV.U32 R13, RZ, RZ, R15 ;  /* 0x000000ffff0d7224 */ /* 0x000fe400078e000f */
[----:B------:R-:W-:-:S07]  /*08b0*/  IMAD.MOV.U32 R14, RZ, RZ, R16 ;  /* 0x000000ffff0e7224 */ /* 0x000fce00078e0010 */
[----:B------:R-:W-:Y:S05]  /*08c0*/  CALL.REL.NOINC `($__internal_1_$__cuda_sm20_div_rn_f64_full) ;  /* 0x0000000000187944 */ /* 0x000fea0003c00000 */
[----:B------:R-:W-:-:S07]  /*08d0*/  IMAD.MOV.U32 R3, RZ, RZ, R13 ;  /* 0x000000ffff037224 */ /* 0x000fce00078e000d */
.L_x_21:
[----:B------:R-:W-:Y:S05]  /*08e0*/  BSYNC.RECONVERGENT B0 ;  /* 0x0000000000007941 */ /* 0x000fea0003800200 */
.L_x_20:
[----:B------:R-:W-:-:S10]  /*08f0*/  DMUL R4, R4, R2 ;  /* 0x0000000204047228 */ /* 0x000fd40000000000 */
[----:B------:R-:W0:Y:S02]  /*0900*/  F2F.F32.F64 R5, R4 ;  /* 0x0000000400057310 */ /* 0x000e240000301000 */
[----:B0-----:R-:W-:Y:S01]  /*0910*/  REDG.E.ADD.F32.FTZ.RN.STRONG.GPU desc[UR4][R10.64], R5 ;  /* 0x000000050a0079a6 */ /* 0x001fe2000c12f304 */
[----:B------:R-:W-:Y:S05]  /*0920*/  EXIT ;  /* 0x000000000000794d */ /* 0x000fea0003800000 */
        .weak           $__internal_1_$__cuda_sm20_div_rn_f64_full
        .type           $__internal_1_$__cuda_sm20_div_rn_f64_full,@function
        .size           $__internal_1_$__cuda_sm20_div_rn_f64_full,($__internal_2_$__cuda_sm3x_div_rn_noftz_f32_slowpath - $__internal_1_$__cuda_sm20_div_rn_f64_full)
$__internal_1_$__cuda_sm20_div_rn_f64_full:
[----:B------:R-:W-:Y:S01]  /*0930*/  FSETP.GEU.AND P2, PT, |R13|, 1.469367938527859385e-39, PT ;  /* 0x001000000d00780b */ /* 0x000fe20003f4e200 */
[----:B------:R-:W-:Y:S01]  /*0940*/  IMAD.MOV.U32 R16, RZ, RZ, R14 ;  /* 0x000000ffff107224 */ /* 0x000fe200078e000e */
[C---:B------:R-:W-:Y:S01]  /*0950*/  FSETP.GEU.AND P0, PT, |R17|.reuse, 1.469367938527859385e-39, PT ;  /* 0x001000001100780b */ /* 0x040fe20003f0e200 */
[----:B------:R-:W-:Y:S01]  /*0960*/  IMAD.MOV.U32 R0, RZ, RZ, 0x1ca00000 ;  /* 0x1ca00000ff007424 */ /* 0x000fe200078e00ff */
[----:B------:R-:W-:Y:S01]  /*0970*/  LOP3.LUT R15, R17, 0x800fffff, RZ, 0xc0, !PT ;  /* 0x800fffff110f7812 */ /* 0x000fe200078ec0ff */
[----:B------:R-:W-:Y:S01]  /*0980*/  IMAD.MOV.U32 R18, RZ, RZ, R12 ;  /* 0x000000ffff127224 */ /* 0x000fe200078e000c */
[----:B------:R-:W-:Y:S01]  /*0990*/  LOP3.LUT R2, R13, 0x7ff00000, RZ, 0xc0, !PT ;  /* 0x7ff000000d027812 */ /* 0x000fe200078ec0ff */
[----:B------:R-:W-:Y:S01]  /*09a0*/  IMAD.MOV.U32 R20, RZ, RZ, 0x1 ;  /* 0x00000001ff147424 */ /* 0x000fe200078e00ff */
[----:B------:R-:W-:Y:S01]  /*09b0*/  LOP3.LUT R15, R15, 0x3ff00000, RZ, 0xfc, !PT ;  /* 0x3ff000000f0f7812 */ /* 0x000fe200078efcff */
[----:B------:R-:W-:Y:S01]  /*09c0*/  BSSY.RECONVERGENT B1, `(.L_x_22) ;  /* 0x000004e000017945 */ /* 0x000fe20003800200 */
[----:B------:R-:W-:-:S03]  /*09d0*/  LOP3.LUT R27, R17, 0x7ff00000, RZ, 0xc0, !PT ;  /* 0x7ff00000111b7812 */ /* 0x000fc600078ec0ff */
[----:B------:R-:W-:Y:S02]  /*09e0*/  @!P2 LOP3.LUT R19, R17, 0x7ff00000, RZ, 0xc0, !PT ;  /* 0x7ff000001113a812 */ /* 0x000fe400078ec0ff */
[----:B------:R-:W-:Y:S01]  /*09f0*/  @!P0 DMUL R14, R16, 8.98846567431157953865e+307 ;  /* 0x7fe00000100e8828 */ /* 0x000fe20000000000 */
[C---:B------:R-:W-:Y:S02]  /*0a00*/  ISETP.GE.U32.AND P1, PT, R2.reuse, R27, PT ;  /* 0x0000001b0200720c */ /* 0x040fe40003f26070 */
[----:B------:R-:W-:Y:S02]  /*0a10*/  @!P2 ISETP.GE.U32.AND P3, PT, R2, R19, PT ;  /* 0x000000130200a20c */ /* 0x000fe40003f66070 */
[C---:B------:R-:W-:Y:S01]  /*0a20*/  SEL R19, R0.reuse, 0x63400000, !P1 ;  /* 0x6340000000137807 */ /* 0x040fe20004800000 */
[----:B------:R-:W0:Y:S01]  /*0a30*/  MUFU.RCP64H R21, R15 ;  /* 0x0000000f00157308 */ /* 0x000e220000001800 */
[----:B------:R-:W-:Y:S02]  /*0a40*/  @!P2 SEL R23, R0, 0x63400000, !P3 ;  /* 0x634000000017a807 */ /* 0x000fe40005800000 */
[----:B------:R-:W-:-:S02]  /*0a50*/  LOP3.LUT R19, R19, 0x800fffff, R13, 0xf8, !PT ;  /* 0x800fffff13137812 */ /* 0x000fc400078ef80d */
[----:B------:R-:W-:Y:S02]  /*0a60*/  @!P2 LOP3.LUT R22, R23, 0x80000000, R13, 0xf8, !PT ;  /* 0x800000001716a812 */ /* 0x000fe400078ef80d */
[----:B------:R-:W-:Y:S02]  /*0a70*/  @!P0 LOP3.LUT R27, R15, 0x7ff00000, RZ, 0xc0, !PT ;  /* 0x7ff000000f1b8812 */ /* 0x000fe400078ec0ff */
[----:B------:R-:W-:Y:S01]  /*0a80*/  @!P2 LOP3.LUT R23, R22, 0x100000, RZ, 0xfc, !PT ;  /* 0x001000001617a812 */ /* 0x000fe200078efcff */
[----:B------:R-:W-:-:S06]  /*0a90*/  @!P2 IMAD.MOV.U32 R22, RZ, RZ, RZ ;  /* 0x000000ffff16a224 */ /* 0x000fcc00078e00ff */
[----:B------:R-:W-:Y:S02]  /*0aa0*/  @!P2 DFMA R18, R18, 2, -R22 ;  /* 0x400000001212a82b */ /* 0x000fe40000000816 */
[----:B0-----:R-:W-:-:S08]  /*0ab0*/  DFMA R22, R20, -R14, 1 ;  /* 0x3ff000001416742b */ /* 0x001fd0000000080e */
[----:B------:R-:W-:-:S08]  /*0ac0*/  DFMA R22, R22, R22, R22 ;  /* 0x000000161616722b */ /* 0x000fd00000000016 */
[----:B------:R-:W-:-:S08]  /*0ad0*/  DFMA R22, R20, R22, R20 ;  /* 0x000000161416722b */ /* 0x000fd00000000014 */
[----:B------:R-:W-:-:S08]  /*0ae0*/  DFMA R20, R22, -R14, 1 ;  /* 0x3ff000001614742b */ /* 0x000fd0000000080e */
[----:B------:R-:W-:-:S08]  /*0af0*/  DFMA R20, R22, R20, R22 ;  /* 0x000000141614722b */ /* 0x000fd00000000016 */
[----:B------:R-:W-:-:S08]  /*0b00*/  DMUL R22, R20, R18 ;  /* 0x0000001214167228 */ /* 0x000fd00000000000 */
[----:B------:R-:W-:-:S08]  /*0b10*/  DFMA R24, R22, -R14, R18 ;  /* 0x8000000e1618722b */ /* 0x000fd00000000012 */
[----:B------:R-:W-:Y:S01]  /*0b20*/  DFMA R24, R20, R24, R22 ;  /* 0x000000181418722b */ /* 0x000fe20000000016 */
[----:B------:R-:W-:Y:S01]  /*0b30*/  IMAD.MOV.U32 R20, RZ, RZ, R2 ;  /* 0x000000ffff147224 */ /* 0x000fe200078e0002 */
[----:B------:R-:W-:-:S05]  /*0b40*/  @!P2 LOP3.LUT R20, R19, 0x7ff00000, RZ, 0xc0, !PT ;  /* 0x7ff000001314a812 */ /* 0x000fca00078ec0ff */
[----:B------:R-:W-:-:S05]  /*0b50*/  VIADD R21, R20, 0xffffffff ;  /* 0xffffffff14157836 */ /* 0x000fca0000000000 */
[----:B------:R-:W-:Y:S01]  /*0b60*/  ISETP.GT.U32.AND P0, PT, R21, 0x7feffffe, PT ;  /* 0x7feffffe1500780c */ /* 0x000fe20003f04070 */
[----:B------:R-:W-:-:S05]  /*0b70*/  VIADD R21, R27, 0xffffffff ;  /* 0xffffffff1b157836 */ /* 0x000fca0000000000 */
[----:B------:R-:W-:-:S13]  /*0b80*/  ISETP.GT.U32.OR P0, PT, R21, 0x7feffffe, P0 ;  /* 0x7feffffe1500780c */ /* 0x000fda0000704470 */
[----:B------:R-:W-:Y:S05]  /*0b90*/  @P0 BRA `(.L_x_23) ;  /* 0x00000000006c0947 */ /* 0x000fea0003800000 */
[----:B------:R-:W-:-:S04]  /*0ba0*/  LOP3.LUT R13, R17, 0x7ff00000, RZ, 0xc0, !PT ;  /* 0x7ff00000110d7812 */ /* 0x000fc800078ec0ff */
[CC--:B------:R-:W-:Y:S02]  /*0bb0*/  VIADDMNMX R12, R2.reuse, -R13.reuse, 0xb9600000, !PT ;  /* 0xb9600000020c7446 */ /* 0x0c0fe4000780090d */
[----:B------:R-:W-:Y:S02]  /*0bc0*/  ISETP.GE.U32.AND P0, PT, R2, R13, PT ;  /* 0x0000000d0200720c */ /* 0x000fe40003f06070 */
[----:B------:R-:W-:Y:S02]  /*0bd0*/  VIMNMX R12, PT, PT, R12, 0x46a00000, PT ;  /* 0x46a000000c0c7848 */ /* 0x000fe40003fe0100 */
[----:B------:R-:W-:-:S05]  /*0be0*/  SEL R13, R0, 0x63400000, !P0 ;  /* 0x63400000000d7807 */ /* 0x000fca0004000000 */
[----:B------:R-:W-:Y:S02]  /*0bf0*/  IMAD.IADD R0, R12, 0x1, -R13 ;  /* 0x000000010c007824 */ /* 0x000fe400078e0a0d */
[----:B------:R-:W-:Y:S02]  /*0c00*/  IMAD.MOV.U32 R12, RZ, RZ, RZ ;  /* 0x000000ffff0c7224 */ /* 0x000fe400078e00ff */
[----:B------:R-:W-:-:S06]  /*0c10*/  VIADD R13, R0, 0x7fe00000 ;  /* 0x7fe00000000d7836 */ /* 0x000fcc0000000000 */
[----:B------:R-:W-:-:S10]  /*0c20*/  DMUL R22, R24, R12 ;  /* 0x0000000c18167228 */ /* 0x000fd40000000000 */
[----:B------:R-:W-:-:S13]  /*0c30*/  FSETP.GTU.AND P0, PT, |R23|, 1.469367938527859385e-39, PT ;  /* 0x001000001700780b */ /* 0x000fda0003f0c200 */
[----:B------:R-:W-:Y:S05]  /*0c40*/  @P0 BRA `(.L_x_24) ;  /* 0x0000000000940947 */ /* 0x000fea0003800000 */
[----:B------:R-:W-:Y:S01]  /*0c50*/  DFMA R14, R24, -R14, R18 ;  /* 0x8000000e180e722b */ /* 0x000fe20000000012 */
[----:B------:R-:W-:-:S09]  /*0c60*/  IMAD.MOV.U32 R12, RZ, RZ, RZ ;  /* 0x000000ffff0c7224 */ /* 0x000fd200078e00ff */
[C---:B------:R-:W-:Y:S02]  /*0c70*/  FSETP.NEU.AND P0, PT, R15.reuse, RZ, PT ;  /* 0x000000ff0f00720b */ /* 0x040fe40003f0d000 */
[----:B------:R-:W-:-:S04]  /*0c80*/  LOP3.LUT R17, R15, 0x80000000, R17, 0x48, !PT ;  /* 0x800000000f117812 */ /* 0x000fc800078e4811 */
[----:B------:R-:W-:-:S07]  /*0c90*/  LOP3.LUT R13, R17, R13, RZ, 0xfc, !PT ;  /* 0x0000000d110d7212 */ /* 0x000fce00078efcff */
[----:B------:R-:W-:Y:S05]  /*0ca0*/  @!P0 BRA `(.L_x_24) ;  /* 0x00000000007c8947 */ /* 0x000fea0003800000 */
[----:B------:R-:W-:Y:S01]  /*0cb0*/  IMAD.MOV R15, RZ, RZ, -R0 ;  /* 0x000000ffff0f7224 */ /* 0x000fe200078e0a00 */
[----:B------:R-:W-:Y:S01]  /*0cc0*/  DMUL.RP R12, R24, R12 ;  /* 0x0000000c180c7228 */ /* 0x000fe20000008000 */
[----:B------:R-:W-:-:S06]  /*0cd0*/  IMAD.MOV.U32 R14, RZ, RZ, RZ ;  /* 0x000000ffff0e7224 */ /* 0x000fcc00078e00ff */
[----:B------:R-:W-:-:S03]  /*0ce0*/  DFMA R14, R22, -R14, R24 ;  /* 0x8000000e160e722b */ /* 0x000fc60000000018 */
[----:B------:R-:W-:-:S03]  /*0cf0*/  LOP3.LUT R17, R13, R17, RZ, 0x3c, !PT ;  /* 0x000000110d117212 */ /* 0x000fc600078e3cff */
[----:B------:R-:W-:-:S04]  /*0d00*/  IADD3 R14, PT, PT, -R0, -0x43300000, RZ ;  /* 0xbcd00000000e7810 */ /* 0x000fc80007ffe1ff */
[----:B------:R-:W-:-:S04]  /*0d10*/  FSETP.NEU.AND P0, PT, |R15|, R14, PT ;  /* 0x0000000e0f00720b */ /* 0x000fc80003f0d200 */
[----:B------:R-:W-:Y:S02]  /*0d20*/  FSEL R22, R12, R22, !P0 ;  /* 0x000000160c167208 */ /* 0x000fe40004000000 */
[----:B------:R-:W-:Y:S01]  /*0d30*/  FSEL R23, R17, R23, !P0 ;  /* 0x0000001711177208 */ /* 0x000fe20004000000 */
[----:B------:R-:W-:Y:S06]  /*0d40*/  BRA `(.L_x_24) ;  /* 0x0000000000547947 */ /* 0x000fec0003800000 */
.L_x_23:
[----:B------:R-:W-:-:S14]  /*0d50*/  DSETP.NAN.AND P0, PT, R12, R12, PT ;  /* 0x0000000c0c00722a */ /* 0x000fdc0003f08000 */
[----:B------:R-:W-:Y:S05]  /*0d60*/  @P0 BRA `(.L_x_25) ;  /* 0x0000000000440947 */ /* 0x000fea0003800000 */
[----:B------:R-:W-:-:S14]  /*0d70*/  DSETP.NAN.AND P0, PT, R16, R16, PT ;  /* 0x000000101000722a */ /* 0x000fdc0003f08000 */
[----:B------:R-:W-:Y:S05]  /*0d80*/  @P0 BRA `(.L_x_26) ;  /* 0x0000000000300947 */ /* 0x000fea0003800000 */
[----:B------:R-:W-:Y:S01]  /*0d90*/  ISETP.NE.AND P0, PT, R20, R27, PT ;  /* 0x0000001b1400720c */ /* 0x000fe20003f05270 */
[----:B------:R-:W-:Y:S02]  /*0da0*/  IMAD.MOV.U32 R22, RZ, RZ, 0x0 ;  /* 0x00000000ff167424 */ /* 0x000fe400078e00ff */
[----:B------:R-:W-:-:S10]  /*0db0*/  IMAD.MOV.U32 R23, RZ, RZ, -0x80000 ;  /* 0xfff80000ff177424 */ /* 0x000fd400078e00ff */
[----:B------:R-:W-:Y:S05]  /*0dc0*/  @!P0 BRA `(.L_x_24) ;  /* 0x0000000000348947 */ /* 0x000fea0003800000 */
[----:B------:R-:W-:Y:S02]  /*0dd0*/  ISETP.NE.AND P0, PT, R20, 0x7ff00000, PT ;  /* 0x7ff000001400780c */ /* 0x000fe40003f05270 */
[----:B------:R-:W-:Y:S02]  /*0de0*/  LOP3.LUT R23, R13, 0x80000000, R17, 0x48, !PT ;  /* 0x800000000d177812 */ /* 0x000fe400078e4811 */
[----:B------:R-:W-:-:S13]  /*0df0*/  ISETP.EQ.OR P0, PT, R27, RZ, !P0 ;  /* 0x000000ff1b00720c */ /* 0x000fda0004702670 */
[----:B------:R-:W-:Y:S01]  /*0e00*/  @P0 LOP3.LUT R0, R23, 0x7ff00000, RZ, 0xfc, !PT ;  /* 0x7ff0000017000812 */ /* 0x000fe200078efcff */
[----:B------:R-:W-:Y:S02]  /*0e10*/  @!P0 IMAD.MOV.U32 R22, RZ, RZ, RZ ;  /* 0x000000ffff168224 */ /* 0x000fe400078e00ff */
[----:B------:R-:W-:Y:S02]  /*0e20*/  @P0 IMAD.MOV.U32 R22, RZ, RZ, RZ ;  /* 0x000000ffff160224 */ /* 0x000fe400078e00ff */
[----:B------:R-:W-:Y:S01]  /*0e30*/  @P0 IMAD.MOV.U32 R23, RZ, RZ, R0 ;  /* 0x000000ffff170224 */ /* 0x000fe200078e0000 */
[----:B------:R-:W-:Y:S06]  /*0e40*/  BRA `(.L_x_24) ;  /* 0x0000000000147947 */ /* 0x000fec0003800000 */
.L_x_26:
[----:B------:R-:W-:Y:S01]  /*0e50*/  LOP3.LUT R23, R17, 0x80000, RZ, 0xfc, !PT ;  /* 0x0008000011177812 */ /* 0x000fe200078efcff */
[----:B------:R-:W-:Y:S01]  /*0e60*/  IMAD.MOV.U32 R22, RZ, RZ, R16 ;  /* 0x000000ffff167224 */ /* 0x000fe200078e0010 */
[----:B------:R-:W-:Y:S06]  /*0e70*/  BRA `(.L_x_24) ;  /* 0x0000000000087947 */ /* 0x000fec0003800000 */
.L_x_25:
[----:B------:R-:W-:Y:S01]  /*0e80*/  LOP3.LUT R23, R13, 0x80000, RZ, 0xfc, !PT ;  /* 0x000800000d177812 */ /* 0x000fe200078efcff */
[----:B------:R-:W-:-:S07]  /*0e90*/  IMAD.MOV.U32 R22, RZ, RZ, R12 ;  /* 0x000000ffff167224 */ /* 0x000fce00078e000c */
.L_x_24:
[----:B------:R-:W-:Y:S05]  /*0ea0*/  BSYNC.RECONVERGENT B1 ;  /* 0x0000000000017941 */ /* 0x000fea0003800200 */
.L_x_22:
[----:B------:R-:W-:Y:S02]  /*0eb0*/  IMAD.MOV.U32 R29, RZ, RZ, 0x0 ;  /* 0x00000000ff1d7424 */ /* 0x000fe400078e00ff */
[----:B------:R-:W-:Y:S02]  /*0ec0*/  IMAD.MOV.U32 R2, RZ, RZ, R22 ;  /* 0x000000ffff027224 */ /* 0x000fe400078e0016 */
[----:B------:R-:W-:Y:S01]  /*0ed0*/  IMAD.MOV.U32 R13, RZ, RZ, R23 ;  /* 0x000000ffff0d7224 */ /* 0x000fe200078e0017 */
[----:B------:R-:W-:Y:S06]  /*0ee0*/  RET.REL.NODEC R28 `(_Z2f1PfS_S_S_PiS_S_S_ii) ;  /* 0xfffffff01c447950 */ /* 0x000fec0003c3ffff */
        .weak           $__internal_2_$__cuda_sm3x_div_rn_noftz_f32_slowpath
        .type           $__internal_2_$__cuda_sm3x_div_rn_noftz_f32_slowpath,@function
        .size           $__internal_2_$__cuda_sm3x_div_rn_noftz_f32_slowpath,(.L_x_85 - $__internal_2_$__cuda_sm3x_div_rn_noftz_f32_slowpath)
$__internal_2_$__cuda_sm3x_div_rn_noftz_f32_slowpath:
[----:B------:R-:W-:Y:S01]  /*0ef0*/  SHF.R.U32.HI R13, RZ, 0x17, R21 ;  /* 0x00000017ff0d7819 */ /* 0x000fe20000011615 */
[----:B------:R-:W-:Y:S01]  /*0f00*/  BSSY.RECONVERGENT B1, `(.L_x_27) ;  /* 0x0000064000017945 */ /* 0x000fe20003800200 */
[--C-:B------:R-:W-:Y:S01]  /*0f10*/  SHF.R.U32.HI R3, RZ, 0x17, R0.reuse ;  /* 0x00000017ff037819 */ /* 0x100fe20000011600 */
[----:B------:R-:W-:Y:S01]  /*0f20*/  IMAD.MOV.U32 R14, RZ, RZ, R0 ;  /* 0x000000ffff0e7224 */ /* 0x000fe200078e0000 */
[----:B------:R-:W-:Y:S02]  /*0f30*/  LOP3.LUT R13, R13, 0xff, RZ, 0xc0, !PT ;  /* 0x000000ff0d0d7812 */ /* 0x000fe400078ec0ff */
[----:B------:R-:W-:-:S03]  /*0f40*/  LOP3.LUT R16, R3, 0xff, RZ, 0xc0, !PT ;  /* 0x000000ff03107812 */ /* 0x000fc600078ec0ff */
[----:B------:R-:W-:Y:S02]  /*0f50*/  VIADD R15, R13, 0xffffffff ;  /* 0xffffffff0d0f7836 */ /* 0x000fe40000000000 */
[----:B------:R-:W-:-:S03]  /*0f60*/  VIADD R17, R16, 0xffffffff ;  /* 0xffffffff10117836 */ /* 0x000fc60000000000 */
[----:B------:R-:W-:-:S04]  /*0f70*/  ISETP.GT.U32.AND P0, PT, R15, 0xfd, PT ;  /* 0x000000fd0f00780c */ /* 0x000fc80003f04070 */
[----:B------:R-:W-:-:S13]  /*0f80*/  ISETP.GT.U32.OR P0, PT, R17, 0xfd, P0 ;  /* 0x000000fd1100780c */ /* 0x000fda0000704470 */
[----:B------:R-:W-:Y:S01]  /*0f90*/  @!P0 IMAD.MOV.U32 R12, RZ, RZ, RZ ;  /* 0x000000ffff0c8224 */ /* 0x000fe200078e00ff */
[----:B------:R-:W-:Y:S06]  /*0fa0*/  @!P0 BRA `(.L_x_28) ;  /* 0x0000000000608947 */ /* 0x000fec0003800000 */
[----:B------:R-:W-:Y:S01]  /*0fb0*/  FSETP.GTU.FTZ.AND P0, PT, |R0|, +INF , PT ;  /* 0x7f8000000000780b */ /* 0x000fe20003f1c200 */
[----:B------:R-:W-:Y:S01]  /*0fc0*/  IMAD.MOV.U32 R3, RZ, RZ, R21 ;  /* 0x000000ffff037224 */ /* 0x000fe200078e0015 */
        /* <DEDUP_REMOVED lines=22> */
.L_x_28:
        /* <DEDUP_REMOVED lines=30> */
[-CC-:B------:R-:W-:Y:S01]  /*1310*/  FFMA.RM R12, R19, R17.reuse, R14.reuse ;  /* 0x00000011130c7223 */ /* 0x180fe2000000400e */
        /* <DEDUP_REMOVED lines=20> */
.L_x_35:
[----:B------:R-:W-:-:S04]  /*1460*/  LOP3.LUT R0, R0, 0x80000000, RZ, 0xc0, !PT ;  /* 0x8000000000007812 */ /* 0x000fc800078ec0ff */
[----:B------:R-:W-:Y:S01]  /*1470*/  LOP3.LUT R0, R0, 0x7f800000, RZ, 0xfc, !PT ;  /* 0x7f80000000007812 */ /* 0x000fe200078efcff */
[----:B------:R-:W-:Y:S06]  /*1480*/  BRA `(.L_x_36) ;  /* 0x0000000000047947 */ /* 0x000fec0003800000 */
.L_x_34:
[----:B------:R-:W-:-:S07]  /*1490*/  IMAD R0, R13, 0x800000, R0 ;  /* 0x008000000d007824 */ /* 0x000fce00078e0200 */
.L_x_36:
[----:B------:R-:W-:Y:S05]  /*14a0*/  BSYNC.RECONVERGENT B2 ;  /* 0x0000000000027941 */ /* 0x000fea0003800200 */
.L_x_33:
[----:B------:R-:W-:Y:S05]  /*14b0*/  BRA `(.L_x_37) ;  /* 0x0000000000207947 */ /* 0x000fea0003800000 */
.L_x_32:
[----:B------:R-:W-:-:S04]  /*14c0*/  LOP3.LUT R0, R21, 0x80000000, R14, 0x48, !PT ;  /* 0x8000000015007812 */ /* 0x000fc800078e480e */
[----:B------:R-:W-:Y:S01]  /*14d0*/  LOP3.LUT R0, R0, 0x7f800000, RZ, 0xfc, !PT ;  /* 0x7f80000000007812 */ /* 0x000fe200078efcff */
[----:B------:R-:W-:Y:S06]  /*14e0*/  BRA `(.L_x_37) ;  /* 0x0000000000147947 */ /* 0x000fec0003800000 */
.L_x_31:
[----:B------:R-:W-:Y:S01]  /*14f0*/  LOP3.LUT R0, R21, 0x80000000, R14, 0x48, !PT ;  /* 0x8000000015007812 */ /* 0x000fe200078e480e */
[----:B------:R-:W-:Y:S06]  /*1500*/  BRA `(.L_x_37) ;  /* 0x00000000000c7947 */ /* 0x000fec0003800000 */
.L_x_30:
[----:B------:R-:W0:Y:S01]  /*1510*/  MUFU.RSQ R0, -QNAN ;  /* 0xffc0000000007908 */ /* 0x000e220000001400 */
[----:B------:R-:W-:Y:S05]  /*1520*/  BRA `(.L_x_37) ;  /* 0x0000000000047947 */ /* 0x000fea0003800000 */
.L_x_29:
[----:B------:R-:W-:-:S07]  /*1530*/  FADD.FTZ R0, R0, R3 ;  /* 0x0000000300007221 */ /* 0x000fce0000010000 */
.L_x_37:
[----:B------:R-:W-:Y:S05]  /*1540*/  BSYNC.RECONVERGENT B1 ;  /* 0x0000000000017941 */ /* 0x000fea0003800200 */
.L_x_27:
[----:B------:R-:W-:-:S04]  /*1550*/  IMAD.MOV.U32 R3, RZ, RZ, 0x0 ;  /* 0x00000000ff037424 */ /* 0x000fc800078e00ff */
[----:B0-----:R-:W-:Y:S05]  /*1560*/  RET.REL.NODEC R2 `(_Z2f1PfS_S_S_PiS_S_S_ii) ;  /* 0xffffffe802a47950 */ /* 0x001fea0003c3ffff */
.L_x_38:
        /* <DEDUP_REMOVED lines=9> */
.L_x_85:


//--------------------- .text._Z9getTpFpFnPfS_iiiS_S_S_S_ --------------------------
	.section	.text._Z9getTpFpFnPfS_iiiS_S_S_S_,"ax",@progbits
	.align	128
        .global         _Z9getTpFpFnPfS_iiiS_S_S_S_
        .type           _Z9getTpFpFnPfS_iiiS_S_S_S_,@function
        .size           _Z9getTpFpFnPfS_iiiS_S_S_S_,(.L_x_88 - _Z9getTpFpFnPfS_iiiS_S_S_S_)
        .other          _Z9getTpFpFnPfS_iiiS_S_S_S_,@"STO_CUDA_ENTRY STV_DEFAULT"
_Z9getTpFpFnPfS_iiiS_S_S_S_:
.text._Z9getTpFpFnPfS_iiiS_S_S_S_:
[----:B------:R-:W-:Y:S01]  /*0000*/  LDC R1, c[0x0][0x37c] ;  /* 0x0000df00ff017b82 */ /* 0x000fe20000000800 */
[----:B------:R-:W0:Y:S01]  /*0010*/  S2R R5, SR_CTAID.X ;  /* 0x0000000000057919 */ /* 0x000e220000002500 */
[----:B------:R-:W1:Y:S06]  /*0020*/  LDCU UR4, c[0x0][0x360] ;  /* 0x00006c00ff0477ac */ /* 0x000e6c0008000800 */
[----:B------:R-:W0:Y:S01]  /*0030*/  S2UR UR6, SR_CTAID.Y ;  /* 0x00000000000679c3 */ /* 0x000e220000002600 */
[----:B------:R-:W2:Y:S01]  /*0040*/  S2R R7, SR_TID.Y ;  /* 0x0000000000077919 */ /* 0x000ea20000002200 */
[----:B------:R-:W2:Y:S01]  /*0050*/  LDCU UR5, c[0x0][0x364] ;  /* 0x00006c80ff0577ac */ /* 0x000ea20008000800 */
[----:B------:R-:W1:Y:S05]  /*0060*/  S2R R9, SR_TID.X ;  /* 0x0000000000097919 */ /* 0x000e6a0000002100 */
[----:B------:R-:W0:Y:S08]  /*0070*/  LDC R0, c[0x0][0x370] ;  /* 0x0000dc00ff007b82 */ /* 0x000e300000000800 */
[----:B------:R-:W3:Y:S01]  /*0080*/  LDC.64 R2, c[0x0][0x390] ;  /* 0x0000e400ff027b82 */ /* 0x000ee20000000a00 */
[----:B0-----:R-:W-:-:S04]  /*0090*/  IMAD R0, R0, UR6, R5 ;  /* 0x0000000600007c24 */ /* 0x001fc8000f8e0205 */
[----:B--2---:R-:W-:Y:S02]  /*00a0*/  IMAD R0, R0, UR5, R7 ;  /* 0x0000000500007c24 */ /* 0x004fe4000f8e0207 */
[----:B---3--:R-:W-:Y:S02]  /*00b0*/  IMAD R4, R3, R2, RZ ;  /* 0x0000000203047224 */ /* 0x008fe400078e02ff */
[----:B-1----:R-:W-:-:S05]  /*00c0*/  IMAD R9, R0, UR4, R9 ;  /* 0x0000000400097c24 */ /* 0x002fca000f8e0209 */
[----:B------:R-:W-:-:S13]  /*00d0*/  ISETP.GE.AND P0, PT, R9, R4, PT ;  /* 0x000000040900720c */ /* 0x000fda0003f06270 */
[----:B------:R-:W-:Y:S05]  /*00e0*/  @P0 EXIT ;  /* 0x000000000000094d */ /* 0x000fea0003800000 */
[----:B------:R-:W0:Y:S01]  /*00f0*/  LDC R12, c[0x0][0x398] ;  /* 0x0000e600ff0c7b82 */ /* 0x000e220000000800 */
[----:B------:R-:W-:Y:S01]  /*0100*/  ISETP.GE.AND P2, PT, R9, R2, PT ;  /* 0x000000020900720c */ /* 0x000fe20003f46270 */
[----:B------:R-:W1:Y:S01]  /*0110*/  LDCU.64 UR6, c[0x0][0x358] ;  /* 0x00006b00ff0677ac */ /* 0x000e620008000a00 */
[----:B------:R-:W-:Y:S01]  /*0120*/  BSSY.RECONVERGENT B0, `(.L_x_39) ;  /* 0x0000025000007945 */ /* 0x000fe20003800200 */
[----:B------:R-:W-:-:S04]  /*0130*/  IMAD.MOV.U32 R13, RZ, RZ, RZ ;  /* 0x000000ffff0d7224 */ /* 0x000fc800078e00ff */
[----:B------:R-:W2:Y:S08]  /*0140*/  LDC.64 R4, c[0x0][0x3b8] ;  /* 0x0000ee00ff047b82 */ /* 0x000eb00000000a00 */
[----:B------:R-:W3:Y:S01]  /*0150*/  LDC.64 R6, c[0x0][0x3b0] ;  /* 0x0000ec00ff067b82 */ /* 0x000ee20000000a00 */
[----:B0-----:R-:W-:Y:S01]  /*0160*/  IMAD R0, R3, R12, RZ ;  /* 0x0000000c03007224 */ /* 0x001fe200078e02ff */
[----:B------:R-:W-:-:S04]  /*0170*/  ISETP.GE.AND P0, PT, R12, 0x1, PT ;  /* 0x000000010c00780c */ /* 0x000fc80003f06270 */
[----:B------:R-:W-:-:S13]  /*0180*/  ISETP.GE.AND P1, PT, R9, R0, PT ;  /* 0x000000000900720c */ /* 0x000fda0003f26270 */
[----:B------:R-:W0:Y:S01]  /*0190*/  @!P1 LDC.64 R10, c[0x0][0x3a8] ;  /* 0x0000ea00ff0a9b82 */ /* 0x000e220000000a00 */
[----:B--2---:R-:W-:-:S04]  /*01a0*/  @!P1 IMAD.WIDE R4, R9, 0x4, R4 ;  /* 0x0000000409049825 */ /* 0x004fc800078e0204 */
[----:B---3--:R-:W-:-:S04]  /*01b0*/  @!P1 IMAD.WIDE R6, R9, 0x4, R6 ;  /* 0x0000000409069825 */ /* 0x008fc800078e0206 */
[----:B0-----:R-:W-:Y:S01]  /*01c0*/  @!P1 IMAD.WIDE R10, R9, 0x4, R10 ;  /* 0x00000004090a9825 */ /* 0x001fe200078e020a */
[----:B-1----:R-:W-:Y:S06]  /*01d0*/  @!P2 BRA `(.L_x_40) ;  /* 0x000000000064a947 */ /* 0x002fec0003800000 */
[----:B------:R-:W-:Y:S01]  /*01e0*/  IABS R13, R2 ;  /* 0x00000002000d7213 */ /* 0x000fe20000000000 */
[----:B------:R-:W-:-:S03]  /*01f0*/  IMAD.IADD R3, R9, 0x1, -R2 ;  /* 0x0000000109037824 */ /* 0x000fc600078e0a02 */
[----:B------:R-:W0:Y:S08]  /*0200*/  I2F.RP R0, R13 ;  /* 0x0000000d00007306 */ /* 0x000e300000209400 */
[----:B0-----:R-:W0:Y:S02]  /*0210*/  MUFU.RCP R0, R0 ;  /* 0x0000000000007308 */ /* 0x001e240000001000 */
[----:B0-----:R-:W-:-:S06]  /*0220*/  VIADD R14, R0, 0xffffffe ;  /* 0x0ffffffe000e7836 */ /* 0x001fcc0000000000 */
[----:B------:R0:W1:Y:S02]  /*0230*/  F2I.FTZ.U32.TRUNC.NTZ R15, R14 ;  /* 0x0000000e000f7305 */ /* 0x000064000021f000 */
[----:B0-----:R-:W-:Y:S02]  /*0240*/  IMAD.MOV.U32 R14, RZ, RZ, RZ ;  /* 0x000000ffff0e7224 */ /* 0x001fe400078e00ff */
[----:B-1----:R-:W-:-:S04]  /*0250*/  IMAD.MOV R8, RZ, RZ, -R15 ;  /* 0x000000ffff087224 */ /* 0x002fc800078e0a0f */
[----:B------:R-:W-:Y:S01]  /*0260*/  IMAD R17, R8, R13, RZ ;  /* 0x0000000d08117224 */ /* 0x000fe200078e02ff */
[----:B------:R-:W-:Y:S02]  /*0270*/  IABS R8, R3 ;  /* 0x0000000300087213 */ /* 0x000fe40000000000 */
[----:B------:R-:W-:Y:S01]  /*0280*/  LOP3.LUT R3, R3, R2, RZ, 0x3c, !PT ;  /* 0x0000000203037212 */ /* 0x000fe200078e3cff */
[----:B------:R-:W-:-:S03]  /*0290*/  IMAD.HI.U32 R15, R15, R17, R14 ;  /* 0x000000110f0f7227 */ /* 0x000fc600078e000e */
[----:B------:R-:W-:-:S03]  /*02a0*/  ISETP.GE.AND P3, PT, R3, RZ, PT ;  /* 0x000000ff0300720c */ /* 0x000fc60003f66270 */
        /* <DEDUP_REMOVED lines=12> */
.L_x_40:
[----:B------:R-:W-:Y:S05]  /*0370*/  BSYNC.RECONVERGENT B0 ;  /* 0x0000000000007941 */ /* 0x000fea0003800200 */
.L_x_39:
[----:B------:R0:W-:Y:S04]  /*0380*/  @!P1 STG.E desc[UR6][R10.64], RZ ;  /* 0x000000ff0a009986 */ /* 0x0001e8000c101906 */
[----:B------:R0:W-:Y:S04]  /*0390*/  @!P1 STG.E desc[UR6][R4.64], RZ ;  /* 0x000000ff04009986 */ /* 0x0001e8000c101906 */
[----:B------:R0:W-:Y:S01]  /*03a0*/  @!P1 STG.E desc[UR6][R6.64], RZ ;  /* 0x000000ff06009986 */ /* 0x0001e2000c101906 */
[----:B------:R-:W-:Y:S05]  /*03b0*/  @!P0 EXIT ;  /* 0x000000000000894d */ /* 0x000fea0003800000 */
[----:B0-----:R-:W0:Y:S01]  /*03c0*/  LDC.64 R4, c[0x0][0x388] ;  /* 0x0000e200ff047b82 */ /* 0x001e220000000a00 */
[C---:B------:R-:W-:Y:S01]  /*03d0*/  ISETP.GE.U32.AND P0, PT, R12.reuse, 0x4, PT ;  /* 0x000000040c00780c */ /* 0x040fe20003f06070 */
[----:B------:R-:W-:Y:S01]  /*03e0*/  IMAD.MOV R3, RZ, RZ, -R13 ;  /* 0x000000ffff037224 */ /* 0x000fe200078e0a0d */
[----:B------:R-:W-:Y:S01]  /*03f0*/  LOP3.LUT R0, R12, 0x3, RZ, 0xc0, !PT ;  /* 0x000000030c007812 */ /* 0x000fe200078ec0ff */
[----:B------:R-:W-:Y:S02]  /*0400*/  IMAD R14, R13, R12, RZ ;  /* 0x0000000c0d0e7224 */ /* 0x000fe400078e02ff */
[----:B------:R-:W-:Y:S02]  /*0410*/  IMAD R3, R2, R3, R9 ;  /* 0x0000000302037224 */ /* 0x000fe400078e0209 */
[----:B------:R-:W1:Y:S01]  /*0420*/  LDC.64 R6, c[0x0][0x380] ;  /* 0x0000e000ff067b82 */ /* 0x000e620000000a00 */
[----:B------:R-:W-:Y:S02]  /*0430*/  IMAD.MOV.U32 R15, RZ, RZ, RZ ;  /* 0x000000ffff0f7224 */ /* 0x000fe400078e00ff */
[----:B0-----:R-:W-:-:S04]  /*0440*/  IMAD.WIDE R4, R9, 0x4, R4 ;  /* 0x0000000409047825 */ /* 0x001fc800078e0204 */
[----:B-1----:R-:W-:Y:S01]  /*0450*/  IMAD.WIDE R2, R3, 0x4, R6 ;  /* 0x0000000403027825 */ /* 0x002fe200078e0206 */
[----:B------:R-:W-:Y:S06]  /*0460*/  @!P0 BRA `(.L_x_41) ;  /* 0x0000000800c08947 */ /* 0x000fec0003800000 */
[----:B------:R-:W0:Y:S01]  /*0470*/  LDCU.64 UR4, c[0x0][0x3a0] ;  /* 0x00007400ff0477ac */ /* 0x000e220008000a00 */
[----:B------:R-:W1:Y:S01]  /*0480*/  LDC.64 R10, c[0x0][0x3a8] ;  /* 0x0000ea00ff0a7b82 */ /* 0x000e620000000a00 */
[----:B------:R-:W-:Y:S01]  /*0490*/  LOP3.LUT R15, R12, 0x7ffffffc, RZ, 0xc0, !PT ;  /* 0x7ffffffc0c0f7812 */ /* 0x000fe200078ec0ff */
[----:B------:R-:W-:Y:S01]  /*04a0*/  IMAD.WIDE R16, R14, 0x4, RZ ;  /* 0x000000040e107825 */ /* 0x000fe200078e02ff */
[----:B------:R-:W2:Y:S03]  /*04b0*/  LDCU.64 UR8, c[0x0][0x3a8] ;  /* 0x00007500ff0877ac */ /* 0x000ea60008000a00 */
[----:B------:R-:W-:Y:S01]  /*04c0*/  IMAD.MOV.U32 R19, RZ, RZ, R14 ;  /* 0x000000ffff137224 */ /* 0x000fe200078e000e */
[----:B------:R-:W3:Y:S01]  /*04d0*/  LDCU.64 UR10, c[0x0][0x3b0] ;  /* 0x00007600ff0a77ac */ /* 0x000ee20008000a00 */
[----:B------:R-:W4:Y:S01]  /*04e0*/  LDC.64 R8, c[0x0][0x3b0] ;  /* 0x0000ec00ff087b82 */ /* 0x000f220000000a00 */
[----:B------:R-:W-:Y:S01]  /*04f0*/  IMAD.MOV R18, RZ, RZ, -R15 ;  /* 0x000000ffff127224 */ /* 0x000fe200078e0a0f */
[----:B------:R-:W1:Y:S06]  /*0500*/  LDCU.64 UR12, c[0x0][0x3b8] ;  /* 0x00007700ff0c77ac */ /* 0x000e6c0008000a00 */
[----:B------:R-:W1:Y:S01]  /*0510*/  LDC.64 R6, c[0x0][0x3b8] ;  /* 0x0000ee00ff067b82 */ /* 0x000e620000000a00 */
[----:B0-----:R-:W-:-:S04]  /*0520*/  UIADD3 UR4, UP0, UPT, UR4, 0x8, URZ ;  /* 0x0000000804047890 */ /* 0x001fc8000ff1e0ff */
[----:B------:R-:W-:Y:S02]  /*0530*/  UIADD3.X UR5, UPT, UPT, URZ, UR5, URZ, UP0, !UPT ;  /* 0x00000005ff057290 */ /* 0x000fe400087fe4ff */
[----:B------:R-:W-:-:S04]  /*0540*/  IMAD.U32 R12, RZ, RZ, UR4 ;  /* 0x00000004ff0c7e24 */ /* 0x000fc8000f8e00ff */
[----:B--23--:R-:W-:-:S07]  /*0550*/  IMAD.U32 R13, RZ, RZ, UR5 ;  /* 0x00000005ff0d7e24 */ /* 0x00cfce000f8e00ff */
.L_x_66:
[----:B------:R-:W2:Y:S04]  /*0560*/  LDG.E R20, desc[UR6][R4.64] ;  /* 0x0000000604147981 */ /* 0x000ea8000c1e1900 */
[----:B------:R-:W2:Y:S01]  /*0570*/  LDG.E R21, desc[UR6][R12.64+-0x8] ;  /* 0xfffff8060c157981 */ /* 0x000ea2000c1e1900 */
[----:B------:R-:W-:Y:S01]  /*0580*/  BSSY.RECONVERGENT B0, `(.L_x_42) ;  /* 0x000000b000007945 */ /* 0x000fe20003800200 */
[----:B--2---:R-:W-:-:S13]  /*0590*/  FSETP.NEU.AND P0, PT, R20, R21, PT ;  /* 0x000000151400720b */ /* 0x004fda0003f0d000 */
[----:B------:R-:W-:Y:S05]  /*05a0*/  @P0 BRA `(.L_x_43) ;  /* 0x0000000000200947 */ /* 0x000fea0003800000 */
[----:B------:R-:W2:Y:S02]  /*05b0*/  LDG.E R22, desc[UR6][R2.64] ;  /* 0x0000000602167981 */ /* 0x000ea4000c1e1900 */
[----:B--2---:R-:W-:-:S13]  /*05c0*/  FSETP.NEU.AND P0, PT, R22, R21, PT ;  /* 0x000000151600720b */ /* 0x004fda0003f0d000 */
[----:B------:R-:W-:Y:S05]  /*05d0*/  @P0 BRA `(.L_x_43) ;  /* 0x0000000000140947 */ /* 0x000fea0003800000 */
[----:B------:R-:W-:Y:S02]  /*05e0*/  IMAD.MOV.U32 R25, RZ, RZ, 0x3f800000 ;  /* 0x3f800000ff197424 */ /* 0x000fe400078e00ff */
[----:B-1----:R-:W-:-:S05]  /*05f0*/  IMAD.WIDE R22, R19, 0x4, R10 ;  /* 0x0000000413167825 */ /* 0x002fca00078e020a */
[----:B------:R0:W-:Y:S04]  /*0600*/  REDG.E.ADD.F32.FTZ.RN.STRONG.GPU desc[UR6][R22.64], R25 ;  /* 0x00000019160079a6 */ /* 0x0001e8000c12f306 */
[----:B------:R0:W5:Y:S04]  /*0610*/  LDG.E R20, desc[UR6][R4.64] ;  /* 0x0000000604147981 */ /* 0x000168000c1e1900 */
[----:B------:R0:W5:Y:S02]  /*0620*/  LDG.E R21, desc[UR6][R12.64+-0x8] ;  /* 0xfffff8060c157981 */ /* 0x000164000c1e1900 */
.L_x_43:
[----:B-1----:R-:W-:Y:S05]  /*0630*/  BSYNC.RECONVERGENT B0 ;  /* 0x0000000000007941 */ /* 0x002fea0003800200 */
.L_x_42:
[----:B-----5:R-:W-:Y:S01]  /*0640*/  FSETP.NEU.AND P0, PT, R20, R21, PT ;  /* 0x000000151400720b */ /* 0x020fe20003f0d000 */
[----:B------:R-:W-:-:S12]  /*0650*/  BSSY.RECONVERGENT B0, `(.L_x_44) ;  /* 0x000000a000007945 */ /* 0x000fd80003800200 */
[----:B------:R-:W-:Y:S05]  /*0660*/  @P0 BRA `(.L_x_45) ;  /* 0x0000000000200947 */ /* 0x000fea0003800000 */
[----:B0-----:R-:W2:Y:S02]  /*0670*/  LDG.E R22, desc[UR6][R2.64] ;  /* 0x0000000602167981 */ /* 0x001ea4000c1e1900 */
[----:B--2---:R-:W-:-:S13]  /*0680*/  FSETP.NEU.AND P0, PT, R22, R21, PT ;  /* 0x000000151600720b */ /* 0x004fda0003f0d000 */
[----:B------:R-:W-:Y:S05]  /*0690*/  @!P0 BRA `(.L_x_45) ;  /* 0x0000000000148947 */ /* 0x000fea0003800000 */
[----:B------:R-:W-:Y:S02]  /*06a0*/  IMAD.MOV.U32 R25, RZ, RZ, 0x3f800000 ;  /* 0x3f800000ff197424 */ /* 0x000fe400078e00ff */
[----:B----4-:R-:W-:-:S05]  /*06b0*/  IMAD.WIDE R22, R19, 0x4, R8 ;  /* 0x0000000413167825 */ /* 0x010fca00078e0208 */
[----:B------:R1:W-:Y:S04]  /*06c0*/  REDG.E.ADD.F32.FTZ.RN.STRONG.GPU desc[UR6][R22.64], R25 ;  /* 0x00000019160079a6 */ /* 0x0003e8000c12f306 */
[----:B------:R1:W5:Y:S04]  /*06d0*/  LDG.E R20, desc[UR6][R4.64] ;  /* 0x0000000604147981 */ /* 0x000368000c1e1900 */
[----:B------:R1:W5:Y:S02]  /*06e0*/  LDG.E R21, desc[UR6][R12.64+-0x8] ;  /* 0xfffff8060c157981 */ /* 0x000364000c1e1900 */
.L_x_45:
[----:B------:R-:W-:Y:S05]  /*06f0*/  BSYNC.RECONVERGENT B0 ;  /* 0x0000000000007941 */ /* 0x000fea0003800200 */
.L_x_44:
[----:B-----5:R-:W-:Y:S01]  /*0700*/  FSETP.NEU.AND P0, PT, R20, R21, PT ;  /* 0x000000151400720b */ /* 0x020fe20003f0d000 */
[----:B------:R-:W-:-:S12]  /*0710*/  BSSY.RECONVERGENT B0, `(.L_x_46) ;  /* 0x0000009000007945 */ /* 0x000fd80003800200 */
[----:B------:R-:W-:Y:S05]  /*0720*/  @!P0 BRA `(.L_x_47) ;  /* 0x00000000001c8947 */ /* 0x000fea0003800000 */
[----:B01----:R-:W2:Y:S02]  /*0730*/  LDG.E R22, desc[UR6][R2.64] ;  /* 0x0000000602167981 */ /* 0x003ea4000c1e1900 */
[----:B--2---:R-:W-:-:S13]  /*0740*/  FSETP.NEU.AND P0, PT, R22, R21, PT ;  /* 0x000000151600720b */ /* 0x004fda0003f0d000 */
[----:B------:R-:W-:Y:S05]  /*0750*/  @P0 BRA `(.L_x_47) ;  /* 0x0000000000100947 */ /* 0x000fea0003800000 */
[----:B------:R-:W-:Y:S02]  /*0760*/  IMAD.MOV.U32 R21, RZ, RZ, 0x3f800000 ;  /* 0x3f800000ff157424 */ /* 0x000fe400078e00ff */
[----:B------:R-:W-:-:S05]  /*0770*/  IMAD.WIDE R22, R19, 0x4, R6 ;  /* 0x0000000413167825 */ /* 0x000fca00078e0206 */
[----:B------:R2:W-:Y:S04]  /*0780*/  REDG.E.ADD.F32.FTZ.RN.STRONG.GPU desc[UR6][R22.64], R21 ;  /* 0x00000015160079a6 */ /* 0x0005e8000c12f306 */
[----:B------:R2:W5:Y:S02]  /*0790*/  LDG.E R20, desc[UR6][R4.64] ;  /* 0x0000000604147981 */ /* 0x000564000c1e1900 */
.L_x_47:
[----:B------:R-:W-:Y:S05]  /*07a0*/  BSYNC.RECONVERGENT B0 ;  /* 0x0000000000007941 */ /* 0x000fea0003800200 */
.L_x_46:
[----:B--2---:R-:W2:Y:S01]  /*07b0*/  LDG.E R21, desc[UR6][R12.64+-0x4] ;  /* 0xfffffc060c157981 */ /* 0x004ea2000c1e1900 */
[----:B------:R-:W-:Y:S01]  /*07c0*/  BSSY.RECONVERGENT B0, `(.L_x_48) ;  /* 0x000000c000007945 */ /* 0x000fe20003800200 */
[----:B--2--5:R-:W-:-:S13]  /*07d0*/  FSETP.NEU.AND P0, PT, R20, R21, PT ;  /* 0x000000151400720b */ /* 0x024fda0003f0d000 */
[----:B------:R-:W-:Y:S05]  /*07e0*/  @P0 BRA `(.L_x_49) ;  /* 0x0000000000240947 */ /* 0x000fea0003800000 */
[----:B01----:R-:W2:Y:S02]  /*07f0*/  LDG.E R22, desc[UR6][R2.64] ;  /* 0x0000000602167981 */ /* 0x003ea4000c1e1900 */
[----:B--2---:R-:W-:-:S13]  /*0800*/  FSETP.NEU.AND P0, PT, R22, R21, PT ;  /* 0x000000151600720b */ /* 0x004fda0003f0d000 */
[----:B------:R-:W-:Y:S05]  /*0810*/  @P0 BRA `(.L_x_49) ;  /* 0x0000000000180947 */ /* 0x000fea0003800000 */
[----:B------:R-:W-:Y:S01]  /*0820*/  IADD3 R22, P0, PT, R16, UR8, RZ ;  /* 0x0000000810167c10 */ /* 0x000fe2000ff1e0ff */
[----:B------:R-:W-:-:S03]  /*0830*/  IMAD.MOV.U32 R25, RZ, RZ, 0x3f800000 ;  /* 0x3f800000ff197424 */ /* 0x000fc600078e00ff */
[----:B------:R-:W-:-:S05]  /*0840*/  IADD3.X R23, PT, PT, R17, UR9, RZ, P0, !PT ;  /* 0x0000000911177c10 */ /* 0x000fca00087fe4ff */
[----:B------:R2:W-:Y:S04]  /*0850*/  REDG.E.ADD.F32.FTZ.RN.STRONG.GPU desc[UR6][R22.64+0x4], R25 ;  /* 0x00000419160079a6 */ /* 0x0005e8000c12f306 */
[----:B------:R2:W5:Y:S04]  /*0860*/  LDG.E R20, desc[UR6][R4.64] ;  /* 0x0000000604147981 */ /* 0x000568000c1e1900 */
[----:B------:R2:W5:Y:S02]  /*0870*/  LDG.E R21, desc[UR6][R12.64+-0x4] ;  /* 0xfffffc060c157981 */ /* 0x000564000c1e1900 */
.L_x_49:
[----:B------:R-:W-:Y:S05]  /*0880*/  BSYNC.RECONVERGENT B0 ;  /* 0x0000000000007941 */ /* 0x000fea0003800200 */
.L_x_48:
[----:B-----5:R-:W-:Y:S01]  /*0890*/  FSETP.NEU.AND P0, PT, R20, R21, PT ;  /* 0x000000151400720b */ /* 0x020fe20003f0d000 */
[----:B------:R-:W-:-:S12]  /*08a0*/  BSSY.RECONVERGENT B0, `(.L_x_50) ;  /* 0x000000b000007945 */ /* 0x000fd80003800200 */
[----:B------:R-:W-:Y:S05]  /*08b0*/  @P0 BRA `(.L_x_51) ;  /* 0x0000000000240947 */ /* 0x000fea0003800000 */
[----:B012---:R-:W2:Y:S02]  /*08c0*/  LDG.E R22, desc[UR6][R2.64] ;  /* 0x0000000602167981 */ /* 0x007ea4000c1e1900 */
[----:B--2---:R-:W-:-:S13]  /*08d0*/  FSETP.NEU.AND P0, PT, R22, R21, PT ;  /* 0x000000151600720b */ /* 0x004fda0003f0d000 */
[----:B------:R-:W-:Y:S05]  /*08e0*/  @!P0 BRA `(.L_x_51) ;  /* 0x0000000000188947 */ /* 0x000fea0003800000 */
[----:B------:R-:W-:Y:S01]  /*08f0*/  IADD3 R22, P0, PT, R16, UR10, RZ ;  /* 0x0000000a10167c10 */ /* 0x000fe2000ff1e0ff */
[----:B------:R-:W-:-:S03]  /*0900*/  IMAD.MOV.U32 R25, RZ, RZ, 0x3f800000 ;  /* 0x3f800000ff197424 */ /* 0x000fc600078e00ff */
[----:B------:R-:W-:-:S05]  /*0910*/  IADD3.X R23, PT, PT, R17, UR11, RZ, P0, !PT ;  /* 0x0000000b11177c10 */ /* 0x000fca00087fe4ff */
[----:B------:R3:W-:Y:S04]  /*0920*/  REDG.E.ADD.F32.FTZ.RN.STRONG.GPU desc[UR6][R22.64+0x4], R25 ;  /* 0x00000419160079a6 */ /* 0x0007e8000c12f306 */
[----:B------:R3:W5:Y:S04]  /*0930*/  LDG.E R20, desc[UR6][R4.64] ;  /* 0x0000000604147981 */ /* 0x000768000c1e1900 */
[----:B------:R3:W5:Y:S02]  /*0940*/  LDG.E R21, desc[UR6][R12.64+-0x4] ;  /* 0xfffffc060c157981 */ /* 0x000764000c1e1900 */
.L_x_51:
[----:B------:R-:W-:Y:S05]  /*0950*/  BSYNC.RECONVERGENT B0 ;  /* 0x0000000000007941 */ /* 0x000fea0003800200 */
.L_x_50:
[----:B-----5:R-:W-:Y:S01]  /*0960*/  FSETP.NEU.AND P0, PT, R20, R21, PT ;  /* 0x000000151400720b */ /* 0x020fe20003f0d000 */
[----:B------:R-:W-:-:S12]  /*0970*/  BSSY.RECONVERGENT B0, `(.L_x_52) ;  /* 0x000000a000007945 */ /* 0x000fd80003800200 */
[----:B------:R-:W-:Y:S05]  /*0980*/  @!P0 BRA `(.L_x_53) ;  /* 0x0000000000208947 */ /* 0x000fea0003800000 */
[----:B0123--:R-:W2:Y:S02]  /*0990*/  LDG.E R22, desc[UR6][R2.64] ;  /* 0x0000000602167981 */ /* 0x00fea4000c1e1900 */
[----:B--2---:R-:W-:-:S13]  /*09a0*/  FSETP.NEU.AND P0, PT, R22, R21, PT ;  /* 0x000000151600720b */ /* 0x004fda0003f0d000 */
[----:B------:R-:W-:Y:S05]  /*09b0*/  @P0 BRA `(.L_x_53) ;  /* 0x0000000000140947 */ /* 0x000fea0003800000 */
[----:B------:R-:W-:Y:S01]  /*09c0*/  IADD3 R22, P0, PT, R16, UR12, RZ ;  /* 0x0000000c10167c10 */ /* 0x000fe2000ff1e0ff */
[----:B------:R-:W-:-:S03]  /*09d0*/  IMAD.MOV.U32 R21, RZ, RZ, 0x3f800000 ;  /* 0x3f800000ff157424 */ /* 0x000fc600078e00ff */
[----:B------:R-:W-:-:S05]  /*09e0*/  IADD3.X R23, PT, PT, R17, UR13, RZ, P0, !PT ;  /* 0x0000000d11177c10 */ /* 0x000fca00087fe4ff */
[----:B------:R0:W-:Y:S04]  /*09f0*/  REDG.E.ADD.F32.FTZ.RN.STRONG.GPU desc[UR6][R22.64+0x4], R21 ;  /* 0x00000415160079a6 */ /* 0x0001e8000c12f306 */
[----:B------:R0:W5:Y:S02]  /*0a00*/  LDG.E R20, desc[UR6][R4.64] ;  /* 0x0000000604147981 */ /* 0x000164000c1e1900 */
.L_x_53:
[----:B------:R-:W-:Y:S05]  /*0a10*/  BSYNC.RECONVERGENT B0 ;  /* 0x0000000000007941 */ /* 0x000fea0003800200 */
.L_x_52:
[----:B0-----:R-:W2:Y:S01]  /*0a20*/  LDG.E R21, desc[UR6][R12.64] ;  /* 0x000000060c157981 */ /* 0x001ea2000c1e1900 */
[----:B------:R-:W-:Y:S01]  /*0a30*/  BSSY.RECONVERGENT B0, `(.L_x_54) ;  /* 0x000000c000007945 */ /* 0x000fe20003800200 */
[----:B--2--5:R-:W-:-:S13]  /*0a40*/  FSETP.NEU.AND P0, PT, R20, R21, PT ;  /* 0x000000151400720b */ /* 0x024fda0003f0d000 */
[----:B------:R-:W-:Y:S05]  /*0a50*/  @P0 BRA `(.L_x_55) ;  /* 0x0000000000240947 */ /* 0x000fea0003800000 */
[----:B-1-3--:R-:W2:Y:S02]  /*0a60*/  LDG.E R22, desc[UR6][R2.64] ;  /* 0x0000000602167981 */ /* 0x00aea4000c1e1900 */
        /* <DEDUP_REMOVED lines=8> */
.L_x_55:
[----:B------:R-:W-:Y:S05]  /*0af0*/  BSYNC.RECONVERGENT B0 ;  /* 0x0000000000007941 */ /* 0x000fea0003800200 */
.L_x_54:
[----:B-----5:R-:W-:Y:S01]  /*0b00*/  FSETP.NEU.AND P0, PT, R20, R21, PT ;  /* 0x000000151400720b */ /* 0x020fe20003f0d000 */
[----:B------:R-:W-:-:S12]  /*0b10*/  BSSY.RECONVERGENT B0, `(.L_x_56) ;  /* 0x000000b000007945 */ /* 0x000fd80003800200 */
[----:B------:R-:W-:Y:S05]  /*0b20*/  @P0 BRA `(.L_x_57) ;  /* 0x0000000000240947 */ /* 0x000fea0003800000 */
[----:B01-3--:R-:W2:Y:S02]  /*0b30*/  LDG.E R22, desc[UR6][R2.64] ;  /* 0x0000000602167981 */ /* 0x00bea4000c1e1900 */
        /* <DEDUP_REMOVED lines=8> */
.L_x_57:
[----:B------:R-:W-:Y:S05]  /*0bc0*/  BSYNC.RECONVERGENT B0 ;  /* 0x0000000000007941 */ /* 0x000fea0003800200 */
.L_x_56:
        /* <DEDUP_REMOVED lines=11> */
.L_x_59:
[----:B------:R-:W-:Y:S05]  /*0c80*/  BSYNC.RECONVERGENT B0 ;  /* 0x0000000000007941 */ /* 0x000fea0003800200 */
.L_x_58:
[----:B0-----:R-:W2:Y:S01]  /*0c90*/  LDG.E R21, desc[UR6][R12.64+0x4] ;  /* 0x000004060c157981 */ /* 0x001ea2000c1e1900 */
[----:B------:R-:W-:Y:S01]  /*0ca0*/  BSSY.RECONVERGENT B0, `(.L_x_60) ;  /* 0x000000d000007945 */ /* 0x000fe20003800200 */
[----:B------:R-:W-:Y:S01]  /*0cb0*/  VIADD R18, R18, 0x4 ;  /* 0x0000000412127836 */ /* 0x000fe20000000000 */
        /* <DEDUP_REMOVED lines=11> */
.L_x_61:
[----:B------:R-:W-:Y:S05]  /*0d70*/  BSYNC.RECONVERGENT B0 ;  /* 0x0000000000007941 */ /* 0x000fea0003800200 */
.L_x_60:
[----:B-----5:R-:W-:Y:S01]  /*0d80*/  FSETP.NEU.AND P1, PT, R20, R21, PT ;  /* 0x000000151400720b */ /* 0x020fe20003f2d000 */
[----:B------:R-:W-:Y:S01]  /*0d90*/  BSSY.RECONVERGENT B0, `(.L_x_62) ;  /* 0x000000c000007945 */ /* 0x000fe20003800200 */
[----:B------:R-:W-:-:S11]  /*0da0*/  ISETP.NE.AND P0, PT, R18, RZ, PT ;  /* 0x000000ff1200720c */ /* 0x000fd60003f05270 */
        /* <DEDUP_REMOVED lines=10> */
.L_x_63:
[----:B------:R-:W-:Y:S05]  /*0e50*/  BSYNC.RECONVERGENT B0 ;  /* 0x0000000000007941 */ /* 0x000fea0003800200 */
.L_x_62:
[----:B-----5:R-:W-:Y:S01]  /*0e60*/  FSETP.NEU.AND P1, PT, R20, R21, PT ;  /* 0x000000151400720b */ /* 0x020fe20003f2d000 */
[----:B------:R-:W-:-:S12]  /*0e70*/  BSSY.RECONVERGENT B0, `(.L_x_64) ;  /* 0x0000009000007945 */ /* 0x000fd80003800200 */
[----:B------:R-:W-:Y:S05]  /*0e80*/  @!P1 BRA `(.L_x_65) ;  /* 0x00000000001c9947 */ /* 0x000fea0003800000 */
[----:B------:R-:W5:Y:S02]  /*0e90*/  LDG.E R20, desc[UR6][R2.64] ;  /* 0x0000000602147981 */ /* 0x000f64000c1e1900 */
[----:B-----5:R-:W-:-:S13]  /*0ea0*/  FSETP.NEU.AND P1, PT, R20, R21, PT ;  /* 0x000000151400720b */ /* 0x020fda0003f2d000 */
[----:B------:R-:W-:Y:S05]  /*0eb0*/  @P1 BRA `(.L_x_65) ;  /* 0x0000000000101947 */ /* 0x000fea0003800000 */
[----:B------:R-:W-:Y:S01]  /*0ec0*/  IADD3 R20, P1, PT, R16, UR12, RZ ;  /* 0x0000000c10147c10 */ /* 0x000fe2000ff3e0ff */
[----:B0123--:R-:W-:-:S03]  /*0ed0*/  IMAD.MOV.U32 R23, RZ, RZ, 0x3f800000 ;  /* 0x3f800000ff177424 */ /* 0x00ffc600078e00ff */
[----:B------:R-:W-:-:S05]  /*0ee0*/  IADD3.X R21, PT, PT, R17, UR13, RZ, P1, !PT ;  /* 0x0000000d11157c10 */ /* 0x000fca0008ffe4ff */
[----:B------:R0:W-:Y:S04]  /*0ef0*/  REDG.E.ADD.F32.FTZ.RN.STRONG.GPU desc[UR6][R20.64+0xc], R23 ;  /* 0x00000c17140079a6 */ /* 0x0001e8000c12f306 */
.L_x_65:
[----:B------:R-:W-:Y:S05]  /*0f00*/  BSYNC.RECONVERGENT B0 ;  /* 0x0000000000007941 */ /* 0x000fea0003800200 */
.L_x_64:
[----:B------:R-:W-:Y:S01]  /*0f10*/  IADD3 R16, P2, PT, R16, 0x10, RZ ;  /* 0x0000001010107810 */ /* 0x000fe20007f5e0ff */
[----:B------:R-:W-:Y:S01]  /*0f20*/  VIADD R19, R19, 0x4 ;  /* 0x0000000413137836 */ /* 0x000fe20000000000 */
[----:B0123--:R-:W-:-:S03]  /*0f30*/  IADD3 R12, P1, PT, R12, 0x10, RZ ;  /* 0x000000100c0c7810 */ /* 0x00ffc60007f3e0ff */
[----:B------:R-:W-:Y:S02]  /*0f40*/  IMAD.X R17, RZ, RZ, R17, P2 ;  /* 0x000000ffff117224 */ /* 0x000fe400010e0611 */
[----:B------:R-:W-:Y:S01]  /*0f50*/  IMAD.X R13, RZ, RZ, R13, P1 ;  /* 0x000000ffff0d7224 */ /* 0x000fe200008e060d */
[----:B------:R-:W-:Y:S07]  /*0f60*/  @P0 BRA `(.L_x_66) ;  /* 0xfffffff4007c0947 */ /* 0x000fee000383ffff */
.L_x_41:
[----:B------:R-:W-:-:S13]  /*0f70*/  ISETP.NE.AND P0, PT, R0, RZ, PT ;  /* 0x000000ff0000720c */ /* 0x000fda0003f05270 */
[----:B------:R-:W-:Y:S05]  /*0f80*/  @!P0 EXIT ;  /* 0x000000000000894d */ /* 0x000fea0003800000 */
[----:B------:R-:W0:Y:S01]  /*0f90*/  LDC.64 R12, c[0x0][0x3a0] ;  /* 0x0000e800ff0c7b82 */ /* 0x000e220000000a00 */
[----:B------:R-:W-:-:S07]  /*0fa0*/  IMAD.MOV R0, RZ, RZ, -R0 ;  /* 0x000000ffff007224 */ /* 0x000fce00078e0a00 */
[----:B------:R-:W1:Y:S08]  /*0fb0*/  LDC.64 R6, c[0x0][0x3a8] ;  /* 0x0000ea00ff067b82 */ /* 0x000e700000000a00 */
[----:B----4-:R-:W2:Y:S08]  /*0fc0*/  LDC.64 R8, c[0x0][0x3b0] ;  /* 0x0000ec00ff087b82 */ /* 0x010eb00000000a00 */
[----:B------:R-:W3:Y:S01]  /*0fd0*/  LDC.64 R10, c[0x0][0x3b8] ;  /* 0x0000ee00ff0a7b82 */ /* 0x000ee20000000a00 */
[----:B0-----:R-:W-:-:S04]  /*0fe0*/  IMAD.WIDE.U32 R12, R15, 0x4, R12 ;  /* 0x000000040f0c7825 */ /* 0x001fc800078e000c */
[----:B------:R-:W-:-:S07]  /*0ff0*/  IMAD.IADD R15, R14, 0x1, R15 ;  /* 0x000000010e0f7824 */ /* 0x000fce00078e020f */
.L_x_73:
[----:B------:R-:W4:Y:S04]  /*1000*/  LDG.E R14, desc[UR6][R4.64] ;  /* 0x00000006040e7981 */ /* 0x000f28000c1e1900 */
[----:B------:R-:W4:Y:S01]  /*1010*/  LDG.E R19, desc[UR6][R12.64] ;  /* 0x000000060c137981 */ /* 0x000f22000c1e1900 */
[----:B------:R-:W-:Y:S01]  /*1020*/  BSSY.RECONVERGENT B0, `(.L_x_67) ;  /* 0x000000c000007945 */ /* 0x000fe20003800200 */
[----:B------:R-:W-:Y:S01]  /*1030*/  VIADD R0, R0, 0x1 ;  /* 0x0000000100007836 */ /* 0x000fe20000000000 */
[----:B----4-:R-:W-:-:S13]  /*1040*/  FSETP.NEU.AND P0, PT, R14, R19, PT ;  /* 0x000000130e00720b */ /* 0x010fda0003f0d000 */
[----:B------:R-:W-:Y:S05]  /*1050*/  @P0 BRA `(.L_x_68) ;  /* 0x0000000000200947 */ /* 0x000fea0003800000 */
[----:B------:R-:W4:Y:S02]  /*1060*/  LDG.E R16, desc[UR6][R2.64] ;  /* 0x0000000602107981 */ /* 0x000f24000c1e1900 */
[----:B----4-:R-:W-:-:S13]  /*1070*/  FSETP.NEU.AND P0, PT, R16, R19, PT ;  /* 0x000000131000720b */ /* 0x010fda0003f0d000 */
[----:B------:R-:W-:Y:S05]  /*1080*/  @P0 BRA `(.L_x_68) ;  /* 0x0000000000140947 */ /* 0x000fea0003800000 */
[----:B------:R-:W-:Y:S02]  /*1090*/  IMAD.MOV.U32 R21, RZ, RZ, 0x3f800000 ;  /* 0x3f800000ff157424 */ /* 0x000fe400078e00ff */
[----:B-1----:R-:W-:-:S05]  /*10a0*/  IMAD.WIDE R16, R15, 0x4, R6 ;  /* 0x000000040f107825 */ /* 0x002fca00078e0206 */
[----:B------:R0:W-:Y:S04]  /*10b0*/  REDG.E.ADD.F32.FTZ.RN.STRONG.GPU desc[UR6][R16.64], R21 ;  /* 0x00000015100079a6 */ /* 0x0001e8000c12f306 */
[----:B------:R0:W5:Y:S04]  /*10c0*/  LDG.E R14, desc[UR6][R4.64] ;  /* 0x00000006040e7981 */ /* 0x000168000c1e1900 */
[----:B------:R0:W5:Y:S02]  /*10d0*/  LDG.E R19, desc[UR6][R12.64] ;  /* 0x000000060c137981 */ /* 0x000164000c1e1900 */
.L_x_68:
[----:B------:R-:W-:Y:S05]  /*10e0*/  BSYNC.RECONVERGENT B0 ;  /* 0x0000000000007941 */ /* 0x000fea0003800200 */
.L_x_67:
[----:B-----5:R-:W-:Y:S01]  /*10f0*/  FSETP.NEU.AND P1, PT, R14, R19, PT ;  /* 0x000000130e00720b */ /* 0x020fe20003f2d000 */
[----:B------:R-:W-:Y:S01]  /*1100*/  BSSY.RECONVERGENT B0, `(.L_x_69) ;  /* 0x000000b000007945 */ /* 0x000fe20003800200 */
[----:B------:R-:W-:-:S11]  /*1110*/  ISETP.NE.AND P0, PT, R0, RZ, PT ;  /* 0x000000ff0000720c */ /* 0x000fd60003f05270 */
[----:B------:R-:W-:Y:S05]  /*1120*/  @P1 BRA `(.L_x_70) ;  /* 0x0000000000201947 */ /* 0x000fea0003800000 */
[----:B0-----:R-:W4:Y:S02]  /*1130*/  LDG.E R16, desc[UR6][R2.64] ;  /* 0x0000000602107981 */ /* 0x001f24000c1e1900 */
[----:B----4-:R-:W-:-:S13]  /*1140*/  FSETP.NEU.AND P1, PT, R16, R19, PT ;  /* 0x000000131000720b */ /* 0x010fda0003f2d000 */
[----:B------:R-:W-:Y:S05]  /*1150*/  @!P1 BRA `(.L_x_70) ;  /* 0x0000000000149947 */ /* 0x000fea0003800000 */
[----:B------:R-:W-:Y:S02]  /*1160*/  IMAD.MOV.U32 R21, RZ, RZ, 0x3f800000 ;  /* 0x3f800000ff157424 */ /* 0x000fe400078e00ff */
[----:B--2---:R-:W-:-:S05]  /*1170*/  IMAD.WIDE R16, R15, 0x4, R8 ;  /* 0x000000040f107825 */ /* 0x004fca00078e0208 */
[----:B------:R4:W-:Y:S04]  /*1180*/  REDG.E.ADD.F32.FTZ.RN.STRONG.GPU desc[UR6][R16.64], R21 ;  /* 0x00000015100079a6 */ /* 0x0009e8000c12f306 */
[----:B------:R4:W5:Y:S04]  /*1190*/  LDG.E R14, desc[UR6][R4.64] ;  /* 0x00000006040e7981 */ /* 0x000968000c1e1900 */
[----:B------:R4:W5:Y:S02]  /*11a0*/  LDG.E R19, desc[UR6][R12.64] ;  /* 0x000000060c137981 */ /* 0x000964000c1e1900 */
.L_x_70:
[----:B------:R-:W-:Y:S05]  /*11b0*/  BSYNC.RECONVERGENT B0 ;  /* 0x0000000000007941 */ /* 0x000fea0003800200 */
.L_x_69:
[----:B-----5:R-:W-:Y:S01]  /*11c0*/  FSETP.NEU.AND P1, PT, R14, R19, PT ;  /* 0x000000130e00720b */ /* 0x020fe20003f2d000 */
[----:B------:R-:W-:-:S12]  /*11d0*/  BSSY.RECONVERGENT B0, `(.L_x_71) ;  /* 0x0000008000007945 */ /* 0x000fd80003800200 */
[----:B------:R-:W-:Y:S05]  /*11e0*/  @!P1 BRA `(.L_x_72) ;  /* 0x0000000000189947 */ /* 0x000fea0003800000 */
[----:B------:R-:W5:Y:S02]  /*11f0*/  LDG.E R14, desc[UR6][R2.64] ;  /* 0x00000006020e7981 */ /* 0x000f64000c1e1900 */
[----:B-----5:R-:W-:-:S13]  /*1200*/  FSETP.NEU.AND P1, PT, R14, R19, PT ;  /* 0x000000130e00720b */ /* 0x020fda0003f2d000 */
[----:B------:R-:W-:Y:S05]  /*1210*/  @P1 BRA `(.L_x_72) ;  /* 0x00000000000c1947 */ /* 0x000fea0003800000 */
[----:B------:R-:W-:Y:S02]  /*1220*/  IMAD.MOV.U32 R19, RZ, RZ, 0x3f800000 ;  /* 0x3f800000ff137424 */ /* 0x000fe400078e00ff */
[----:B0--34-:R-:W-:-:S05]  /*1230*/  IMAD.WIDE R16, R15, 0x4, R10 ;  /* 0x000000040f107825 */ /* 0x019fca00078e020a */
[----:B------:R0:W-:Y:S02]  /*1240*/  REDG.E.ADD.F32.FTZ.RN.STRONG.GPU desc[UR6][R16.64], R19 ;  /* 0x00000013100079a6 */ /* 0x0001e4000c12f306 */
.L_x_72:
[----:B------:R-:W-:Y:S05]  /*1250*/  BSYNC.RECONVERGENT B0 ;  /* 0x0000000000007941 */ /* 0x000fea0003800200 */
.L_x_71:
[----:B0---4-:R-:W-:Y:S01]  /*1260*/  IADD3 R12, P1, PT, R12, 0x4, RZ ;  /* 0x000000040c0c7810 */ /* 0x011fe20007f3e0ff */
[----:B------:R-:W-:-:S04]  /*1270*/  VIADD R15, R15, 0x1 ;  /* 0x000000010f0f7836 */ /* 0x000fc80000000000 */
[----:B------:R-:W-:Y:S01]  /*1280*/  IMAD.X R13, RZ, RZ, R13, P1 ;  /* 0x000000ffff0d7224 */ /* 0x000fe200008e060d */
[----:B------:R-:W-:Y:S07]  /*1290*/  @P0 BRA `(.L_x_73) ;  /* 0xfffffffc00580947 */ /* 0x000fee000383ffff */
[----:B------:R-:W-:Y:S05]  /*12a0*/  EXIT ;  /* 0x000000000000794d */ /* 0x000fea0003800000 */
.L_x_74:
        /* <DEDUP_REMOVED lines=13> */
.L_x_88:


//--------------------- .text._Z18getSamplesPerClassPfPiS0_S_S_i --------------------------
	.section	.text._Z18getSamplesPerClassPfPiS0_S_S_i,"ax",@progbits
	.align	128
        .global         _Z18getSamplesPerClassPfPiS0_S_S_i
        .type           _Z18getSamplesPerClassPfPiS0_S_S_i,@function
        .size           _Z18getSamplesPerClassPfPiS0_S_S_i,(.L_x_89 - _Z18getSamplesPerClassPfPiS0_S_S_i)
        .other          _Z18getSamplesPerClassPfPiS0_S_S_i,@"STO_CUDA_ENTRY STV_DEFAULT"
_Z18getSamplesPerClassPfPiS0_S_S_i:
.text._Z18getSamplesPerClassPfPiS0_S_S_i:
        /* <DEDUP_REMOVED lines=12> */
[----:B------:R-:W0:Y:S02]  /*00c0*/  LDCU.64 UR4, c[0x0][0x358] ;  /* 0x00006b00ff0477ac */ /* 0x000e240008000a00 */
[----:B0-----:R-:W2:Y:S02]  /*00d0*/  LDG.E R0, desc[UR4][R2.64] ;  /* 0x0000000402007981 */ /* 0x001ea4000c1e1900 */
[----:B--2---:R-:W-:-:S13]  /*00e0*/  ISETP.GE.AND P0, PT, R0, 0x1, PT ;  /* 0x000000010000780c */ /* 0x004fda0003f06270 */
[----:B------:R-:W-:Y:S05]  /*00f0*/  @!P0 EXIT ;  /* 0x000000000000894d */ /* 0x000fea0003800000 */
[----:B------:R-:W0:Y:S01]  /*0100*/  LDC.64 R2, c[0x0][0x380] ;  /* 0x0000e000ff027b82 */ /* 0x000e220000000a00 */
[----:B------:R-:W-:-:S07]  /*0110*/  HFMA2 R13, -RZ, RZ, 0, 0 ;  /* 0x00000000ff0d7431 */ /* 0x000fce00000001ff */
[----:B------:R-:W1:Y:S08]  /*0120*/  LDC.64 R6, c[0x0][0x398] ;  /* 0x0000e600ff067b82 */ /* 0x000e700000000a00 */
[----:B------:R-:W2:Y:S01]  /*0130*/  LDC.64 R8, c[0x0][0x3a0] ;  /* 0x0000e800ff087b82 */ /* 0x000ea20000000a00 */
[----:B0-----:R-:W-:-:S07]  /*0140*/  IMAD.WIDE.U32 R2, R5, 0x4, R2 ;  /* 0x0000000405027825 */ /* 0x001fce00078e0002 */
.L_x_77:
[----:B-1----:R-:W-:Y:S01]  /*0150*/  IMAD.WIDE.U32 R4, R13, 0x4, R6 ;  /* 0x000000040d047825 */ /* 0x002fe200078e0006 */
[----:B------:R-:W3:Y:S05]  /*0160*/  LDG.E R10, desc[UR4][R2.64] ;  /* 0x00000004020a7981 */ /* 0x000eea000c1e1900 */
[----:B------:R-:W3:Y:S01]  /*0170*/  LDG.E R5, desc[UR4][R4.64] ;  /* 0x0000000404057981 */ /* 0x000ee2000c1e1900 */
[----:B------:R-:W-:Y:S01]  /*0180*/  BSSY.RECONVERGENT B0, `(.L_x_75) ;  /* 0x0000008000007945 */ /* 0x000fe20003800200 */
[----:B---3--:R-:W-:-:S13]  /*0190*/  FSETP.NEU.AND P0, PT, R10, R5, PT ;  /* 0x000000050a00720b */ /* 0x008fda0003f0d000 */
[----:B------:R-:W-:Y:S05]  /*01a0*/  @P0 BRA `(.L_x_76) ;  /* 0x0000000000140947 */ /* 0x000fea0003800000 */
[----:B------:R-:W0:Y:S01]  /*01b0*/  LDC.64 R10, c[0x0][0x388] ;  /* 0x0000e200ff0a7b82 */ /* 0x000e220000000a00 */
[----:B------:R-:W-:Y:S02]  /*01c0*/  HFMA2 R15, -RZ, RZ, 1.875, 0 ;  /* 0x3f800000ff0f7431 */ /* 0x000fe400000001ff */
[----:B--2---:R-:W-:-:S05]  /*01d0*/  IMAD.WIDE.U32 R4, R13, 0x4, R8 ;  /* 0x000000040d047825 */ /* 0x004fca00078e0008 */
[----:B------:R1:W-:Y:S04]  /*01e0*/  REDG.E.ADD.F32.FTZ.RN.STRONG.GPU desc[UR4][R4.64], R15 ;  /* 0x0000000f040079a6 */ /* 0x0003e8000c12f304 */
[----:B0-----:R1:W5:Y:S02]  /*01f0*/  LDG.E R0, desc[UR4][R10.64] ;  /* 0x000000040a007981 */ /* 0x001364000c1e1900 */
.L_x_76:
[----:B------:R-:W-:Y:S05]  /*0200*/  BSYNC.RECONVERGENT B0 ;  /* 0x0000000000007941 */ /* 0x000fea0003800200 */
.L_x_75:
[----:B------:R-:W-:-:S04]  /*0210*/  IADD3 R13, PT, PT, R13, 0x1, RZ ;  /* 0x000000010d0d7810 */ /* 0x000fc80007ffe0ff */
[----:B-----5:R-:W-:-:S13]  /*0220*/  ISETP.GE.AND P0, PT, R13, R0, PT ;  /* 0x000000000d00720c */ /* 0x020fda0003f06270 */
[----:B------:R-:W-:Y:S05]  /*0230*/  @!P0 BRA `(.L_x_77) ;  /* 0xfffffffc00c48947 */ /* 0x000fea000383ffff */
[----:B------:R-:W-:Y:S05]  /*0240*/  EXIT ;  /* 0x000000000000794d */ /* 0x000fea0003800000 */
.L_x_78:
        /* <DEDUP_REMOVED lines=11> */
.L_x_89:


//--------------------- .text._Z10getClassesPfPiS_S0_S_S0_i --------------------------
	.section	.text._Z10getClassesPfPiS_S0_S_S0_i,"ax",@progbits
	.align	128
        .global         _Z10getClassesPfPiS_S0_S_S0_i
        .type           _Z10getClassesPfPiS_S0_S_S0_i,@function
        .size           _Z10getClassesPfPiS_S0_S_S0_i,(.L_x_90 - _Z10getClassesPfPiS_S0_S_S0_i)
        .other          _Z10getClassesPfPiS_S0_S_S0_i,@"STO_CUDA_ENTRY STV_DEFAULT"
_Z10getClassesPfPiS_S0_S_S0_i:
.text._Z10getClassesPfPiS_S0_S_S0_i:
        /* <DEDUP_REMOVED lines=11> */
[----:B------:R-:W0:Y:S01]  /*00b0*/  S2R R14, SR_LANEID ;  /* 0x00000000000e7919 */ /* 0x000e220000000000 */
[----:B------:R-:W1:Y:S08]  /*00c0*/  REDUX.OR UR5, RZ ;  /* 0x00000000ff0573c4 */ /* 0x000e700000004000 */
[----:B------:R-:W2:Y:S01]  /*00d0*/  LDC.64 R4, c[0x0][0x380] ;  /* 0x0000e000ff047b82 */ /* 0x000ea20000000a00 */
[----:B------:R-:W-:Y:S01]  /*00e0*/  VOTEU.ANY UR4, UPT, PT ;  /* 0x0000000000047886 */ /* 0x000fe200038e0100 */
[----:B------:R-:W3:Y:S01]  /*00f0*/  LDCU.64 UR6, c[0x0][0x358] ;  /* 0x00006b00ff0677ac */ /* 0x000ee20008000a00 */
[----:B------:R-:W-:-:S05]  /*0100*/  UFLO.U32 UR4, UR4 ;  /* 0x00000004000472bd */ /* 0x000fca00080e0000 */
[----:B------:R-:W3:Y:S08]  /*0110*/  LDC.64 R8, c[0x0][0x390] ;  /* 0x0000e400ff087b82 */ /* 0x000ef00000000a00 */
[----:B------:R-:W4:Y:S08]  /*0120*/  LDC.64 R2, c[0x0][0x3a8] ;  /* 0x0000ea00ff027b82 */ /* 0x000f300000000a00 */
[----:B------:R-:W5:Y:S01]  /*0130*/  LDC.64 R10, c[0x0][0x398] ;  /* 0x0000e600ff0a7b82 */ /* 0x000f620000000a00 */
[----:B-1----:R-:W-:-:S02]  /*0140*/  IMAD.U32 R15, RZ, RZ, UR5 ;  /* 0x00000005ff0f7e24 */ /* 0x002fc4000f8e00ff */
[----:B--2---:R-:W-:Y:S01]  /*0150*/  IMAD.WIDE.U32 R4, R7, 0x4, R4 ;  /* 0x0000000407047825 */ /* 0x004fe200078e0004 */
[----:B0-----:R-:W-:Y:S01]  /*0160*/  ISETP.EQ.U32.AND P0, PT, R14, UR4, PT ;  /* 0x000000040e007c0c */ /* 0x001fe2000bf02070 */
[----:B---3--:R0:W-:Y:S04]  /*0170*/  STG.E desc[UR6][R8.64], RZ ;  /* 0x000000ff08007986 */ /* 0x0081e8000c101906 */
[----:B----4-:R-:W-:Y:S08]  /*0180*/  STG.E desc[UR6][R2.64], RZ ;  /* 0x000000ff02007986 */ /* 0x010ff0000c101906 */
[----:B-----5:R-:W-:Y:S04]  /*0190*/  @P0 REDG.E.OR.STRONG.GPU desc[UR6][R10.64], R15 ;  /* 0x0000000f0a00098e */ /* 0x020fe8000f12e106 */
[----:B------:R-:W2:Y:S02]  /*01a0*/  LDG.E R0, desc[UR6][R4.64] ;  /* 0x0000000604007981 */ /* 0x000ea4000c1e1900 */
[----:B--2---:R-:W-:-:S13]  /*01b0*/  FSETP.NEU.AND P0, PT, R0, RZ, PT ;  /* 0x000000ff0000720b */ /* 0x004fda0003f0d000 */
[----:B------:R-:W1:Y:S02]  /*01c0*/  @!P0 LDC.64 R12, c[0x0][0x3a0] ;  /* 0x0000e800ff0c8b82 */ /* 0x000e640000000a00 */
[----:B-1----:R1:W-:Y:S04]  /*01d0*/  @!P0 STG.E desc[UR6][R12.64], RZ ;  /* 0x000000ff0c008986 */ /* 0x0023e8000c101906 */
[----:B------:R-:W0:Y:S02]  /*01e0*/  @!P0 LDG.E R0, desc[UR6][R2.64] ;  /* 0x0000000602008981 */ /* 0x000e24000c1e1900 */
[----:B------:R-:W1:Y:S01]  /*01f0*/  LDC.64 R6, c[0x0][0x388] ;  /* 0x0000e200ff067b82 */ /* 0x000e620000000a00 */
[----:B------:R-:W-:Y:S02]  /*0200*/  VOTEU.ANY UR4, UPT, PT ;  /* 0x0000000000047886 */ /* 0x000fe400038e0100 */
[----:B------:R-:W-:-:S06]  /*0210*/  UFLO.U32 UR4, UR4 ;  /* 0x00000004000472bd */ /* 0x000fcc00080e0000 */
[----:B------:R-:W-:Y:S01]  /*0220*/  ISETP.EQ.U32.AND P1, PT, R14, UR4, PT ;  /* 0x000000040e007c0c */ /* 0x000fe2000bf22070 */
[----:B0-----:R-:W-:-:S05]  /*0230*/  @!P0 VIADD R9, R0, 0x1 ;  /* 0x0000000100098836 */ /* 0x001fca0000000000 */
[----:B------:R0:W-:Y:S07]  /*0240*/  @!P0 STG.E desc[UR6][R2.64], R9 ;  /* 0x0000000902008986 */ /* 0x0001ee000c101906 */
[----:B------:R0:W-:Y:S04]  /*0250*/  @P1 REDG.E.OR.STRONG.GPU desc[UR6][R10.64], R15 ;  /* 0x0000000f0a00198e */ /* 0x0001e8000f12e106 */
[----:B------:R-:W2:Y:S04]  /*0260*/  LDG.E R0, desc[UR6][R2.64] ;  /* 0x0000000602007981 */ /* 0x000ea8000c1e1900 */
[----:B-1----:R-:W2:Y:S02]  /*0270*/  LDG.E R13, desc[UR6][R6.64] ;  /* 0x00000006060d7981 */ /* 0x002ea4000c1e1900 */
[----:B--2---:R-:W-:-:S13]  /*0280*/  ISETP.GE.AND P0, PT, R0, R13, PT ;  /* 0x0000000d0000720c */ /* 0x004fda0003f06270 */
[----:B0-----:R-:W-:Y:S05]  /*0290*/  @P0 EXIT ;  /* 0x000000000000094d */ /* 0x001fea0003800000 */
.L_x_79:
[----:B------:R-:W2:Y:S01]  /*02a0*/  LDG.E R15, desc[UR6][R4.64] ;  /* 0x00000006040f7981 */ /* 0x000ea2000c1e1900 */
[----:B------:R-:W0:Y:S01]  /*02b0*/  LDC.64 R10, c[0x0][0x390] ;  /* 0x0000e400ff0a7b82 */ /* 0x000e220000000a00 */
[----:B------:R-:W1:Y:S07]  /*02c0*/  S2R R14, SR_LANEID ;  /* 0x00000000000e7919 */ /* 0x000e6e0000000000 */
[----:B------:R-:W3:Y:S01]  /*02d0*/  REDUX.OR UR5, RZ ;  /* 0x00000000ff0573c4 */ /* 0x000ee20000004000 */
[----:B--2---:R-:W-:-:S13]  /*02e0*/  FSETP.NEU.AND P0, PT, R15, RZ, PT ;  /* 0x000000ff0f00720b */ /* 0x004fda0003f0d000 */
[----:B0-----:R0:W-:Y:S01]  /*02f0*/  @P0 STG.E desc[UR6][R10.64], R15 ;  /* 0x0000000f0a000986 */ /* 0x0011e2000c101906 */
[----:B------:R-:W2:Y:S03]  /*0300*/  @P0 LDC.64 R8, c[0x0][0x3a0] ;  /* 0x0000e800ff080b82 */ /* 0x000ea60000000a00 */
[----:B------:R-:W2:Y:S01]  /*0310*/  @P0 LDG.E R17, desc[UR6][R2.64] ;  /* 0x0000000602110981 */ /* 0x000ea2000c1e1900 */
[----:B------:R-:W-:Y:S02]  /*0320*/  VOTEU.ANY UR4, UPT, PT ;  /* 0x0000000000047886 */ /* 0x000fe400038e0100 */
[----:B------:R-:W-:Y:S02]  /*0330*/  UFLO.U32 UR4, UR4 ;  /* 0x00000004000472bd */ /* 0x000fe400080e0000 */
[----:B------:R-:W4:Y:S04]  /*0340*/  LDC.64 R12, c[0x0][0x398] ;  /* 0x0000e600ff0c7b82 */ /* 0x000f280000000a00 */
[----:B-1----:R-:W-:Y:S01]  /*0350*/  ISETP.EQ.U32.AND P1, PT, R14, UR4, PT ;  /* 0x000000040e007c0c */ /* 0x002fe2000bf22070 */
[----:B--2---:R-:W-:-:S04]  /*0360*/  @P0 IMAD.WIDE R8, R17, 0x4, R8 ;  /* 0x0000000411080825 */ /* 0x004fc800078e0208 */
[----:B---3--:R-:W-:Y:S01]  /*0370*/  IMAD.U32 R17, RZ, RZ, UR5 ;  /* 0x00000005ff117e24 */ /* 0x008fe2000f8e00ff */
[----:B------:R1:W-:Y:S07]  /*0380*/  @P0 STG.E desc[UR6][R8.64], R15 ;  /* 0x0000000f08000986 */ /* 0x0003ee000c101906 */
[----:B----4-:R2:W-:Y:S04]  /*0390*/  @P1 REDG.E.OR.STRONG.GPU desc[UR6][R12.64], R17 ;  /* 0x000000110c00198e */ /* 0x0105e8000f12e106 */
[----:B0-----:R-:W3:Y:S04]  /*03a0*/  LDG.E R11, desc[UR6][R10.64] ;  /* 0x000000060a0b7981 */ /* 0x001ee8000c1e1900 */
[----:B------:R-:W3:Y:S01]  /*03b0*/  LDG.E R0, desc[UR6][R4.64] ;  /* 0x0000000604007981 */ /* 0x000ee2000c1e1900 */
[----:B------:R-:W-:Y:S01]  /*03c0*/  VOTEU.ANY UR4, UPT, PT ;  /* 0x0000000000047886 */ /* 0x000fe200038e0100 */
[----:B------:R-:W-:Y:S01]  /*03d0*/  IMAD.U32 R19, RZ, RZ, UR5 ;  /* 0x00000005ff137e24 */ /* 0x000fe2000f8e00ff */
[----:B------:R-:W-:-:S06]  /*03e0*/  UFLO.U32 UR4, UR4 ;  /* 0x00000004000472bd */ /* 0x000fcc00080e0000 */
[----:B------:R-:W-:Y:S02]  /*03f0*/  ISETP.EQ.U32.AND P1, PT, R14, UR4, PT ;  /* 0x000000040e007c0c */ /* 0x000fe4000bf22070 */
[----:B---3--:R-:W-:-:S13]  /*0400*/  FSETP.NEU.AND P0, PT, R0, R11, PT ;  /* 0x0000000b0000720b */ /* 0x008fda0003f0d000 */
[----:B------:R2:W-:Y:S04]  /*0410*/  @!P0 STG.E desc[UR6][R4.64], RZ ;  /* 0x000000ff04008986 */ /* 0x0005e8000c101906 */
[----:B------:R2:W-:Y:S04]  /*0420*/  @P1 REDG.E.OR.STRONG.GPU desc[UR6][R12.64], R19 ;  /* 0x000000130c00198e */ /* 0x0005e8000f12e106 */
[----:B------:R-:W1:Y:S02]  /*0430*/  LDG.E R0, desc[UR6][R2.64] ;  /* 0x0000000602007981 */ /* 0x000e64000c1e1900 */
[----:B-1----:R-:W-:-:S05]  /*0440*/  VIADD R9, R0, 0x1 ;  /* 0x0000000100097836 */ /* 0x002fca0000000000 */
[----:B------:R2:W-:Y:S04]  /*0450*/  STG.E desc[UR6][R2.64], R9 ;  /* 0x0000000902007986 */ /* 0x0005e8000c101906 */
[----:B------:R-:W3:Y:S02]  /*0460*/  LDG.E R0, desc[UR6][R6.64] ;  /* 0x0000000606007981 */ /* 0x000ee4000c1e1900 */
[----:B---3--:R-:W-:-:S13]  /*0470*/  ISETP.GE.AND P0, PT, R9, R0, PT ;  /* 0x000000000900720c */ /* 0x008fda0003f06270 */
[----:B--2---:R-:W-:Y:S05]  /*0480*/  @!P0 BRA `(.L_x_79) ;  /* 0xfffffffc00848947 */ /* 0x004fea000383ffff */
[----:B------:R-:W-:Y:S05]  /*0490*/  EXIT ;  /* 0x000000000000794d */ /* 0x000fea0003800000 */
.L_x_80:
        /* <DEDUP_REMOVED lines=14> */
.L_x_90:


//--------------------- .text._Z13getNumClassesPfPiS_S0_S0_i --------------------------
	.section	.text._Z13getNumClassesPfPiS_S0_S0_i,"ax",@progbits
	.align	128
        .global         _Z13getNumClassesPfPiS_S0_S0_i
        .type           _Z13getNumClassesPfPiS_S0_S0_i,@function
        .size           _Z13getNumClassesPfPiS_S0_S0_i,(.L_x_91 - _Z13getNumClassesPfPiS_S0_S0_i)
        .other          _Z13getNumClassesPfPiS_S0_S0_i,@"STO_CUDA_ENTRY STV_DEFAULT"
_Z13getNumClassesPfPiS_S0_S0_i:
.text._Z13getNumClassesPfPiS_S0_S0_i:
        /* <DEDUP_REMOVED lines=14> */
[----:B------:R-:W3:Y:S01]  /*00e0*/  LDCU.64 UR6, c[0x0][0x358] ;  /* 0x00006b00ff0677ac */ /* 0x000ee20008000a00 */
[----:B------:R-:W-:-:S02]  /*00f0*/  VOTEU.ANY UR4, UPT, PT ;  /* 0x0000000000047886 */ /* 0x000fc400038e0100 */
[----:B------:R-:W-:-:S04]  /*0100*/  UFLO.U32 UR4, UR4 ;  /* 0x00000004000472bd */ /* 0x000fc800080e0000 */
[----:B------:R-:W3:Y:S08]  /*0110*/  LDC.64 R2, c[0x0][0x390] ;  /* 0x0000e400ff027b82 */ /* 0x000ef00000000a00 */
[----:B------:R-:W4:Y:S08]  /*0120*/  LDC.64 R10, c[0x0][0x388] ;  /* 0x0000e200ff0a7b82 */ /* 0x000f300000000a00 */
[----:B------:R-:W5:Y:S01]  /*0130*/  LDC.64 R4, c[0x0][0x3a0] ;  /* 0x0000e800ff047b82 */ /* 0x000f620000000a00 */
[----:B-1----:R-:W-:-:S02]  /*0140*/  IMAD.U32 R15, RZ, RZ, UR5 ;  /* 0x00000005ff0f7e24 */ /* 0x002fc4000f8e00ff */
[----:B--2---:R-:W-:Y:S01]  /*0150*/  IMAD.WIDE R8, R13, 0x4, R8 ;  /* 0x000000040d087825 */ /* 0x004fe200078e0208 */
[----:B0-----:R-:W-:-:S04]  /*0160*/  ISETP.EQ.U32.AND P0, PT, R12, UR4, PT ;  /* 0x000000040c007c0c */ /* 0x001fc8000bf02070 */
[----:B------:R-:W0:Y:S01]  /*0170*/  LDC.64 R6, c[0x0][0x398] ;  /* 0x0000e600ff067b82 */ /* 0x000e220000000a00 */
[----:B---3--:R-:W-:Y:S04]  /*0180*/  STG.E desc[UR6][R2.64], RZ ;  /* 0x000000ff02007986 */ /* 0x008fe8000c101906 */
[----:B----4-:R-:W-:Y:S04]  /*0190*/  STG.E desc[UR6][R10.64], RZ ;  /* 0x000000ff0a007986 */ /* 0x010fe8000c101906 */
[----:B-----5:R-:W-:Y:S04]  /*01a0*/  STG.E desc[UR6][R4.64], RZ ;  /* 0x000000ff04007986 */ /* 0x020fe8000c101906 */
[----:B0-----:R0:W-:Y:S04]  /*01b0*/  @P0 REDG.E.OR.STRONG.GPU desc[UR6][R6.64], R15 ;  /* 0x0000000f0600098e */ /* 0x0011e8000f12e106 */
[----:B------:R-:W2:Y:S01]  /*01c0*/  LDG.E R0, desc[UR6][R8.64] ;  /* 0x0000000608007981 */ /* 0x000ea2000c1e1900 */
[----:B------:R-:W-:Y:S01]  /*01d0*/  VOTEU.ANY UR4, UPT, PT ;  /* 0x0000000000047886 */ /* 0x000fe200038e0100 */
[----:B--2---:R-:W-:-:S13]  /*01e0*/  FSETP.NEU.AND P0, PT, R0, RZ, PT ;  /* 0x000000ff0000720b */ /* 0x004fda0003f0d000 */
[----:B------:R-:W2:Y:S01]  /*01f0*/  @!P0 LDG.E R0, desc[UR6][R10.64] ;  /* 0x000000060a008981 */ /* 0x000ea2000c1e1900 */
[----:B------:R-:W-:Y:S01]  /*0200*/  UFLO.U32 UR4, UR4 ;  /* 0x00000004000472bd */ /* 0x000fe200080e0000 */
[----:B------:R-:W-:-:S05]  /*0210*/  IMAD.U32 R19, RZ, RZ, UR5 ;  /* 0x00000005ff137e24 */ /* 0x000fca000f8e00ff */
[----:B------:R-:W-:Y:S01]  /*0220*/  ISETP.EQ.U32.AND P1, PT, R12, UR4, PT ;  /* 0x000000040c007c0c */ /* 0x000fe2000bf22070 */
[----:B--2---:R-:W-:-:S05]  /*0230*/  @!P0 VIADD R13, R0, 0x1 ;  /* 0x00000001000d8836 */ /* 0x004fca0000000000 */
[----:B------:R1:W-:Y:S07]  /*0240*/  @!P0 STG.E desc[UR6][R10.64], R13 ;  /* 0x0000000d0a008986 */ /* 0x0003ee000c101906 */
[----:B------:R2:W-:Y:S04]  /*0250*/  @P1 REDG.E.OR.STRONG.GPU desc[UR6][R6.64], R19 ;  /* 0x000000130600198e */ /* 0x0005e8000f12e106 */
[----:B------:R-:W3:Y:S02]  /*0260*/  LDG.E R0, desc[UR6][R8.64] ;  /* 0x0000000608007981 */ /* 0x000ee4000c1e1900 */
[----:B---3--:R-:W-:-:S13]  /*0270*/  FSETP.NEU.AND P0, PT, R0, RZ, PT ;  /* 0x000000ff0000720b */ /* 0x008fda0003f0d000 */
[----:B------:R-:W0:Y:S01]  /*0280*/  @P0 LDG.E R0, desc[UR6][R10.64] ;  /* 0x000000060a000981 */ /* 0x000e22000c1e1900 */
[----:B------:R-:W-:Y:S02]  /*0290*/  VOTEU.ANY UR4, UPT, PT ;  /* 0x0000000000047886 */ /* 0x000fe400038e0100 */
[----:B------:R-:W-:Y:S01]  /*02a0*/  UFLO.U32 UR4, UR4 ;  /* 0x00000004000472bd */ /* 0x000fe200080e0000 */
[----:B0-----:R-:W-:-:S05]  /*02b0*/  @P0 VIADD R15, R0, 0x1 ;  /* 0x00000001000f0836 */ /* 0x001fca0000000000 */
[----:B------:R2:W-:Y:S04]  /*02c0*/  @P0 STG.E desc[UR6][R10.64], R15 ;  /* 0x0000000f0a000986 */ /* 0x0005e8000c101906 */
[----:B------:R-:W3:Y:S01]  /*02d0*/  @P0 LDG.E R17, desc[UR6][R8.64] ;  /* 0x0000000608110981 */ /* 0x000ee2000c1e1900 */
[----:B------:R-:W-:Y:S01]  /*02e0*/  ISETP.EQ.U32.AND P1, PT, R12, UR4, PT ;  /* 0x000000040c007c0c */ /* 0x000fe2000bf22070 */
[----:B-1----:R-:W-:Y:S02]  /*02f0*/  IMAD.U32 R13, RZ, RZ, UR5 ;  /* 0x00000005ff0d7e24 */ /* 0x002fe4000f8e00ff */
[----:B---3--:R2:W-:Y:S10]  /*0300*/  @P0 STG.E desc[UR6][R2.64], R17 ;  /* 0x0000001102000986 */ /* 0x0085f4000c101906 */
[----:B------:R2:W-:Y:S04]  /*0310*/  @P1 REDG.E.OR.STRONG.GPU desc[UR6][R6.64], R13 ;  /* 0x0000000d0600198e */ /* 0x0005e8000f12e106 */
[----:B------:R-:W3:Y:S02]  /*0320*/  LDG.E R0, desc[UR6][R4.64] ;  /* 0x0000000604007981 */ /* 0x000ee4000c1e1900 */
[----:B---3--:R-:W-:-:S13]  /*0330*/  ISETP.GT.AND P0, PT, R0, RZ, PT ;  /* 0x000000ff0000720c */ /* 0x008fda0003f04270 */
[----:B--2---:R-:W-:Y:S05]  /*0340*/  @P0 EXIT ;  /* 0x000000000000094d */ /* 0x004fea0003800000 */
.L_x_81:
[----:B--2---:R-:W2:Y:S04]  /*0350*/  LDG.E R0, desc[UR6][R8.64] ;  /* 0x0000000608007981 */ /* 0x004ea8000c1e1900 */
[----:B------:R-:W3:Y:S01]  /*0360*/  LDG.E R11, desc[UR6][R2.64] ;  /* 0x00000006020b7981 */ /* 0x000ee2000c1e1900 */
[C---:B--2---:R-:W-:Y:S02]  /*0370*/  FSETP.NEU.AND P0, PT, R0.reuse, RZ, PT ;  /* 0x000000ff0000720b */ /* 0x044fe40003f0d000 */
[----:B---3--:R-:W-:-:S13]  /*0380*/  FSETP.NEU.AND P1, PT, R0, R11, PT ;  /* 0x0000000b0000720b */ /* 0x008fda0003f2d000 */
[----:B------:R-:W-:Y:S01]  /*0390*/  @!P1 PLOP3.LUT P0, PT, PT, PT, PT, 0x8, 0x80 ;  /* 0x000000000080981c */ /* 0x000fe20003f0e170 */
[----:B------:R-:W-:-:S12]  /*03a0*/  @!P1 STG.E desc[UR6][R8.64], RZ ;  /* 0x000000ff08009986 */ /* 0x000fd8000c101906 */
[----:B------:R-:W0:Y:S02]  /*03b0*/  @P0 LDC.64 R10, c[0x0][0x388] ;  /* 0x0000e200ff0a0b82 */ /* 0x000e240000000a00 */
[----:B0-----:R-:W2:Y:S02]  /*03c0*/  @P0 LDG.E R0, desc[UR6][R10.64] ;  /* 0x000000060a000981 */ /* 0x001ea4000c1e1900 */
[----:B--2---:R-:W-:-:S05]  /*03d0*/  @P0 VIADD R13, R0, 0x1 ;  /* 0x00000001000d0836 */ /* 0x004fca0000000000 */
[----:B------:R0:W-:Y:S04]  /*03e0*/  @P0 STG.E desc[UR6][R10.64], R13 ;  /* 0x0000000d0a000986 */ /* 0x0001e8000c101906 */
[----:B------:R-:W2:Y:S01]  /*03f0*/  @P0 LDG.E R15, desc[UR6][R8.64] ;  /* 0x00000006080f0981 */ /* 0x000ea2000c1e1900 */
[----:B------:R-:W1:Y:S01]  /*0400*/  S2R R12, SR_LANEID ;  /* 0x00000000000c7919 */ /* 0x000e620000000000 */
[----:B------:R-:W3:Y:S01]  /*0410*/  REDUX.OR UR5, RZ ;  /* 0x00000000ff0573c4 */ /* 0x000ee20000004000 */
[----:B------:R-:W-:Y:S02]  /*0420*/  VOTEU.ANY UR4, UPT, PT ;  /* 0x0000000000047886 */ /* 0x000fe400038e0100 */
[----:B------:R-:W-:Y:S01]  /*0430*/  UFLO.U32 UR4, UR4 ;  /* 0x00000004000472bd */ /* 0x000fe200080e0000 */
[----:B--2---:R2:W-:Y:S04]  /*0440*/  @P0 STG.E desc[UR6][R2.64], R15 ;  /* 0x0000000f02000986 */ /* 0x0045e8000c101906 */
[----:B------:R-:W4:Y:S01]  /*0450*/  @P0 LDG.E R0, desc[UR6][R4.64] ;  /* 0x0000000604000981 */ /* 0x000f22000c1e1900 */
[----:B-1----:R-:W-:Y:S01]  /*0460*/  ISETP.EQ.U32.AND P1, PT, R12, UR4, PT ;  /* 0x000000040c007c0c */ /* 0x002fe2000bf22070 */
[----:B---3--:R-:W-:-:S02]  /*0470*/  IMAD.U32 R19, RZ, RZ, UR5 ;  /* 0x00000005ff137e24 */ /* 0x008fc4000f8e00ff */
[----:B----4-:R-:W-:-:S05]  /*0480*/  @P0 VIADD R17, R0, 0xffffffff ;  /* 0xffffffff00110836 */ /* 0x010fca0000000000 */
[----:B------:R2:W-:Y:S05]  /*0490*/  @P0 STG.E desc[UR6][R4.64], R17 ;  /* 0x0000001104000986 */ /* 0x0005ea000c101906 */
[----:B------:R2:W-:Y:S04]  /*04a0*/  @P1 REDG.E.OR.STRONG.GPU desc[UR6][R6.64], R19 ;  /* 0x000000130600198e */ /* 0x0005e8000f12e106 */
[----:B------:R-:W3:Y:S02]  /*04b0*/  LDG.E R0, desc[UR6][R4.64] ;  /* 0x0000000604007981 */ /* 0x000ee4000c1e1900 */
[C---:B---3--:R-:W-:Y:S01]  /*04c0*/  ISETP.GE.AND P0, PT, R0.reuse, RZ, PT ;  /* 0x000000ff0000720c */ /* 0x048fe20003f06270 */
[----:B0-----:R-:W-:-:S05]  /*04d0*/  VIADD R11, R0, 0x1 ;  /* 0x00000001000b7836 */ /* 0x001fca0000000000 */
[----:B------:R2:W-:Y:S07]  /*04e0*/  STG.E desc[UR6][R4.64], R11 ;  /* 0x0000000b04007986 */ /* 0x0005ee000c101906 */
[----:B------:R-:W-:Y:S05]  /*04f0*/  @!P0 BRA `(.L_x_81) ;  /* 0xfffffffc00948947 */ /* 0x000fea000383ffff */
[----:B------:R-:W-:Y:S05]  /*0500*/  EXIT ;  /* 0x000000000000794d */ /* 0x000fea0003800000 */
.L_x_82:
        /* <DEDUP_REMOVED lines=15> */
.L_x_91:


//--------------------- .nv.shared.reserved.0     --------------------------
	.section	.nv.shared.reserved.0,"aw",@nobits
	.weak		__nv_reservedSMEM_offset_0_alias
	.size		__nv_reservedSMEM_offset_0_alias, 0, 64
	.other		__nv_reservedSMEM_offset_0_alias,@"STO_CUDA_RESERVED_SHARED STV_DEFAULT"
__nv_reservedSMEM_offset_0_alias:
	.zero		0
	.zero		64


//--------------------- .nv.constant0._Z8getMacroPfPii --------------------------
	.section	.nv.constant0._Z8getMacroPfPii,"a",@progbits
	.sectionflags	@""
	.align	4
.nv.constant0._Z8getMacroPfPii:
	.zero		916


//--------------------- .nv.constant0._Z2f1PfS_S_S_PiS_S_S_ii --------------------------
	.section	.nv.constant0._Z2f1PfS_S_S_PiS_S_S_ii,"a",@progbits
	.sectionflags	@""
	.align	4
.nv.constant0._Z2f1PfS_S_S_PiS_S_S_ii:
	.zero		968


//--------------------- .nv.constant0._Z9getTpFpFnPfS_iiiS_S_S_S_ --------------------------
	.section	.nv.constant0._Z9getTpFpFnPfS_iiiS_S_S_S_,"a",@progbits
	.sectionflags	@""
	.align	4
.nv.constant0._Z9getTpFpFnPfS_iiiS_S_S_S_:
	.zero		960


//--------------------- .nv.constant0._Z18getSamplesPerClassPfPiS0_S_S_i --------------------------
	.section	.nv.constant0._Z18getSamplesPerClassPfPiS0_S_S_i,"a",@progbits
	.sectionflags	@""
	.align	4
.nv.constant0._Z18getSamplesPerClassPfPiS0_S_S_i:
	.zero		940


//--------------------- .nv.constant0._Z10getClassesPfPiS_S0_S_S0_i --------------------------
	.section	.nv.constant0._Z10getClassesPfPiS_S0_S_S0_i,"a",@progbits
	.sectionflags	@""
	.align	4
.nv.constant0._Z10getClassesPfPiS_S0_S_S0_i:
	.zero		948


//--------------------- .nv.constant0._Z13getNumClassesPfPiS_S0_S0_i --------------------------
	.section	.nv.constant0._Z13getNumClassesPfPiS_S0_S0_i,"a",@progbits
	.sectionflags	@""
	.align	4
.nv.constant0._Z13getNumClassesPfPiS_S0_S0_i:
	.zero		940


//--------------------- SYMBOLS --------------------------

	.type		.nv.reservedSmem.offset0,@object
	.size		.nv.reservedSmem.offset0,0x4
